	.target	sm_100a

	.elftype	@"ET_EXEC"


//--------------------- .note.nv.tkinfo           --------------------------
	.section	.note.nv.tkinfo,"",@"SHT_NOTE"
	.sectionflags	@"SHF_NOTE_NV_TKINFO"
	.tkinfo
        /*0018*/ 	.word	0x00000002
        /*0030*/ 	.string	""
        /*0030*/ 	.string	"ptxas"
        /*0030*/ 	.string	"Cuda compilation tools, release 13.0, V13.0.88"
        /*0030*/ 	.string	"Build cuda_13.0.r13.0/compiler.36424714_0"
        /*0030*/ 	.string	"-arch sm_100a -m 64 "



//--------------------- .note.nv.cuinfo           --------------------------
	.section	.note.nv.cuinfo,"",@"SHT_NOTE"
	.sectionflags	@"SHF_NOTE_NV_CUINFO"
        /*0018*/ 	.short	0x0002
        /*001a*/ 	.short	0x0064
        /*001c*/ 	.short	0x0082
	.zero		2


//--------------------- .nv.info                  --------------------------
	.section	.nv.info,"",@"SHT_CUDA_INFO"
	.align	4


	//----- nvinfo : EIATTR_REGCOUNT
	.align		4
        /*0000*/ 	.byte	0x04, 0x2f
        /*0002*/ 	.short	(.L_19 - .L_18)
	.align		4
.L_18:
        /*0004*/ 	.word	index@(_ZN7cutlass13device_kernelINS_4gemm6kernel13GemmUniversalIN4cute5tupleIJiiiiEEENS1_10collective13CollectiveMmaINS1_35MainloopSm100TmaUmmaWarpSpecializedILi5ELi2ELi4ENS5_IJNS4_1CILi2EEENSA_ILi1EEESC_EEEEENS5_IJNSA_ILi128EEENSA_ILi32EEENSA_ILi256EEEEEENS_10bfloat16_tENS5_IJlSC_lEEESJ_SK_NS4_8TiledMMAINS4_8MMA_AtomIJNS4_26SM100_MMA_F16BF16_2x1SM_SSISJ_SJ_fLi128ELi32ELNS4_4UMMA5MajorE0ELSP_0ELNSO_7ScaleInE0ELSQ_0EEEEEENS4_6LayoutINS5_IJSC_SC_SC_EEENS5_IJNSA_ILi0EEESV_SV_EEEEENS5_IJNS4_10UnderscoreESY_SY_EEEEENS4_18SM100_TMA_2SM_LOADENS4_14ComposedLayoutINS4_7SwizzleILi3ELi4ELi3EEENS4_18smem_ptr_flag_bitsILi16EEENST_INS5_IJNSA_ILi8EEENSA_ILi64EEEEEENS5_IJS18_SC_EEEEEEEvNS4_8identityES11_S1C_vS1D_EENS_8epilogue10collective18CollectiveEpilogueINS1F_23Sm100TmaWarpSpecializedILi2ELi1ELi16ELb1ELb0EEEJNS5_IJS18_SG_SH_EEENS5_IJNST_IS18_SC_EENST_ISG_SC_EEEEESJ_SK_SJ_SK_NS1F_6fusion15FusionCallbacksIS1J_NS1O_17LinearCombinationISJ_fSJ_fLNS_15FloatRoundStyleE2EEES1K_S1N_JEEENS4_5SM1004TMEM4LOAD26SM100_TMEM_LOAD_32dp32b16xENS4_13SM90_TMA_LOADENS12_INS13_ILi2ELi4ELi3EEES16_NST_INS5_IJS17_SG_EEENS5_IJSG_SC_EEEEEEENS4_39AutoVectorizingCopyWithAssumedAlignmentILi128EEENS4_14SM90_TMA_STOREES23_S25_S25_EEEvvEEEEvNT_6ParamsE)
        /*0008*/ 	.word	0x00000060


	//----- nvinfo : EIATTR_FRAME_SIZE
	.align		4
.L_19:
        /*000c*/ 	.byte	0x04, 0x11
        /*000e*/ 	.short	(.L_21 - .L_20)
	.align		4
.L_20:
        /*0010*/ 	.word	index@($__internal_2_$__cuda_sm10x_tcgen05_guardrail_trap_unallocated_columns_being_dealloced)
        /*0014*/ 	.word	0x00000000


	//----- nvinfo : EIATTR_FRAME_SIZE
	.align		4
.L_21:
        /*0018*/ 	.byte	0x04, 0x11
        /*001a*/ 	.short	(.L_23 - .L_22)
	.align		4
.L_22:
        /*001c*/ 	.word	index@($__internal_1_$__cuda_sm10x_tcgen05_guardrail_trap_phase_invalid_during_alloc)
        /*0020*/ 	.word	0x00000000


	//----- nvinfo : EIATTR_FRAME_SIZE
	.align		4
.L_23:
        /*0024*/ 	.byte	0x04, 0x11
        /*0026*/ 	.short	(.L_25 - .L_24)
	.align		4
.L_24:
        /*0028*/ 	.word	index@($__internal_0_$__cuda_sm10x_tcgen05_guardrail_trap_col_being_dealloced_not_returned_by_alloc)
        /*002c*/ 	.word	0x00000000


	//----- nvinfo : EIATTR_FRAME_SIZE
	.align		4
.L_25:
        /*0030*/ 	.byte	0x04, 0x11
        /*0032*/ 	.short	(.L_27 - .L_26)
	.align		4
.L_26:
        /*0034*/ 	.word	index@(_ZN7cutlass13device_kernelINS_4gemm6kernel13GemmUniversalIN4cute5tupleIJiiiiEEENS1_10collective13CollectiveMmaINS1_35MainloopSm100TmaUmmaWarpSpecializedILi5ELi2ELi4ENS5_IJNS4_1CILi2EEENSA_ILi1EEESC_EEEEENS5_IJNSA_ILi128EEENSA_ILi32EEENSA_ILi256EEEEEENS_10bfloat16_tENS5_IJlSC_lEEESJ_SK_NS4_8TiledMMAINS4_8MMA_AtomIJNS4_26SM100_MMA_F16BF16_2x1SM_SSISJ_SJ_fLi128ELi32ELNS4_4UMMA5MajorE0ELSP_0ELNSO_7ScaleInE0ELSQ_0EEEEEENS4_6LayoutINS5_IJSC_SC_SC_EEENS5_IJNSA_ILi0EEESV_SV_EEEEENS5_IJNS4_10UnderscoreESY_SY_EEEEENS4_18SM100_TMA_2SM_LOADENS4_14ComposedLayoutINS4_7SwizzleILi3ELi4ELi3EEENS4_18smem_ptr_flag_bitsILi16EEENST_INS5_IJNSA_ILi8EEENSA_ILi64EEEEEENS5_IJS18_SC_EEEEEEEvNS4_8identityES11_S1C_vS1D_EENS_8epilogue10collective18CollectiveEpilogueINS1F_23Sm100TmaWarpSpecializedILi2ELi1ELi16ELb1ELb0EEEJNS5_IJS18_SG_SH_EEENS5_IJNST_IS18_SC_EENST_ISG_SC_EEEEESJ_SK_SJ_SK_NS1F_6fusion15FusionCallbacksIS1J_NS1O_17LinearCombinationISJ_fSJ_fLNS_15FloatRoundStyleE2EEES1K_S1N_JEEENS4_5SM1004TMEM4LOAD26SM100_TMEM_LOAD_32dp32b16xENS4_13SM90_TMA_LOADENS12_INS13_ILi2ELi4ELi3EEES16_NST_INS5_IJS17_SG_EEENS5_IJSG_SC_EEEEEEENS4_39AutoVectorizingCopyWithAssumedAlignmentILi128EEENS4_14SM90_TMA_STOREES23_S25_S25_EEEvvEEEEvNT_6ParamsE)
        /*0038*/ 	.word	0x00000000


	//----- nvinfo : EIATTR_MIN_STACK_SIZE
	.align		4
.L_27:
        /*003c*/ 	.byte	0x04, 0x12
        /*003e*/ 	.short	(.L_29 - .L_28)
	.align		4
.L_28:
        /*0040*/ 	.word	index@(_ZN7cutlass13device_kernelINS_4gemm6kernel13GemmUniversalIN4cute5tupleIJiiiiEEENS1_10collective13CollectiveMmaINS1_35MainloopSm100TmaUmmaWarpSpecializedILi5ELi2ELi4ENS5_IJNS4_1CILi2EEENSA_ILi1EEESC_EEEEENS5_IJNSA_ILi128EEENSA_ILi32EEENSA_ILi256EEEEEENS_10bfloat16_tENS5_IJlSC_lEEESJ_SK_NS4_8TiledMMAINS4_8MMA_AtomIJNS4_26SM100_MMA_F16BF16_2x1SM_SSISJ_SJ_fLi128ELi32ELNS4_4UMMA5MajorE0ELSP_0ELNSO_7ScaleInE0ELSQ_0EEEEEENS4_6LayoutINS5_IJSC_SC_SC_EEENS5_IJNSA_ILi0EEESV_SV_EEEEENS5_IJNS4_10UnderscoreESY_SY_EEEEENS4_18SM100_TMA_2SM_LOADENS4_14ComposedLayoutINS4_7SwizzleILi3ELi4ELi3EEENS4_18smem_ptr_flag_bitsILi16EEENST_INS5_IJNSA_ILi8EEENSA_ILi64EEEEEENS5_IJS18_SC_EEEEEEEvNS4_8identityES11_S1C_vS1D_EENS_8epilogue10collective18CollectiveEpilogueINS1F_23Sm100TmaWarpSpecializedILi2ELi1ELi16ELb1ELb0EEEJNS5_IJS18_SG_SH_EEENS5_IJNST_IS18_SC_EENST_ISG_SC_EEEEESJ_SK_SJ_SK_NS1F_6fusion15FusionCallbacksIS1J_NS1O_17LinearCombinationISJ_fSJ_fLNS_15FloatRoundStyleE2EEES1K_S1N_JEEENS4_5SM1004TMEM4LOAD26SM100_TMEM_LOAD_32dp32b16xENS4_13SM90_TMA_LOADENS12_INS13_ILi2ELi4ELi3EEES16_NST_INS5_IJS17_SG_EEENS5_IJSG_SC_EEEEEEENS4_39AutoVectorizingCopyWithAssumedAlignmentILi128EEENS4_14SM90_TMA_STOREES23_S25_S25_EEEvvEEEEvNT_6ParamsE)
        /*0044*/ 	.word	0x00000000
.L_29:


//--------------------- .nv.compat                --------------------------
	.section	.nv.compat,"",@"SHT_CUDA_COMPAT_INFO"
	.align	4
        /*0000*/ 	.byte	0x02, 0x09, 0x01, 0x00, 0x02, 0x02, 0x02, 0x00, 0x02, 0x05, 0x05, 0x00, 0x03, 0x07, 0x01, 0x01
        /*0010*/ 	.byte	0x02, 0x03, 0x01, 0x00, 0x02, 0x06, 0x01, 0x00, 0x04, 0x0b, 0x08, 0x00, 0x09, 0x00, 0x00, 0x00
        /*0020*/ 	.byte	0x00, 0x00, 0x00, 0x00


//--------------------- .nv.info._ZN7cutlass13device_kernelINS_4gemm6kernel13GemmUniversalIN4cute5tupleIJiiiiEEENS1_10collective13CollectiveMmaINS1_35MainloopSm100TmaUmmaWarpSpecializedILi5ELi2ELi4ENS5_IJNS4_1CILi2EEENSA_ILi1EEESC_EEEEENS5_IJNSA_ILi128EEENSA_ILi32EEENSA_ILi256EEEEEENS_10bfloat16_tENS5_IJlSC_lEEESJ_SK_NS4_8TiledMMAINS4_8MMA_AtomIJNS4_26SM100_MMA_F16BF16_2x1SM_SSISJ_SJ_fLi128ELi32ELNS4_4UMMA5MajorE0ELSP_0ELNSO_7ScaleInE0ELSQ_0EEEEEENS4_6LayoutINS5_IJSC_SC_SC_EEENS5_IJNSA_ILi0EEESV_SV_EEEEENS5_IJNS4_10UnderscoreESY_SY_EEEEENS4_18SM100_TMA_2SM_LOADENS4_14ComposedLayoutINS4_7SwizzleILi3ELi4ELi3EEENS4_18smem_ptr_flag_bitsILi16EEENST_INS5_IJNSA_ILi8EEENSA_ILi64EEEEEENS5_IJS18_SC_EEEEEEEvNS4_8identityES11_S1C_vS1D_EENS_8epilogue10collective18CollectiveEpilogueINS1F_23Sm100TmaWarpSpecializedILi2ELi1ELi16ELb1ELb0EEEJNS5_IJS18_SG_SH_EEENS5_IJNST_IS18_SC_EENST_ISG_SC_EEEEESJ_SK_SJ_SK_NS1F_6fusion15FusionCallbacksIS1J_NS1O_17LinearCombinationISJ_fSJ_fLNS_15FloatRoundStyleE2EEES1K_S1N_JEEENS4_5SM1004TMEM4LOAD26SM100_TMEM_LOAD_32dp32b16xENS4_13SM90_TMA_LOADENS12_INS13_ILi2ELi4ELi3EEES16_NST_INS5_IJS17_SG_EEENS5_IJSG_SC_EEEEEEENS4_39AutoVectorizingCopyWithAssumedAlignmentILi128EEENS4_14SM90_TMA_STOREES23_S25_S25_EEEvvEEEEvNT_6ParamsE --------------------------
	.section	.nv.info._ZN7cutlass13device_kernelINS_4gemm6kernel13GemmUniversalIN4cute5tupleIJiiiiEEENS1_10collective13CollectiveMmaINS1_35MainloopSm100TmaUmmaWarpSpecializedILi5ELi2ELi4ENS5_IJNS4_1CILi2EEENSA_ILi1EEESC_EEEEENS5_IJNSA_ILi128EEENSA_ILi32EEENSA_ILi256EEEEEENS_10bfloat16_tENS5_IJlSC_lEEESJ_SK_NS4_8TiledMMAINS4_8MMA_AtomIJNS4_26SM100_MMA_F16BF16_2x1SM_SSISJ_SJ_fLi128ELi32ELNS4_4UMMA5MajorE0ELSP_0ELNSO_7ScaleInE0ELSQ_0EEEEEENS4_6LayoutINS5_IJSC_SC_SC_EEENS5_IJNSA_ILi0EEESV_SV_EEEEENS5_IJNS4_10UnderscoreESY_SY_EEEEENS4_18SM100_TMA_2SM_LOADENS4_14ComposedLayoutINS4_7SwizzleILi3ELi4ELi3EEENS4_18smem_ptr_flag_bitsILi16EEENST_INS5_IJNSA_ILi8EEENSA_ILi64EEEEEENS5_IJS18_SC_EEEEEEEvNS4_8identityES11_S1C_vS1D_EENS_8epilogue10collective18CollectiveEpilogueINS1F_23Sm100TmaWarpSpecializedILi2ELi1ELi16ELb1ELb0EEEJNS5_IJS18_SG_SH_EEENS5_IJNST_IS18_SC_EENST_ISG_SC_EEEEESJ_SK_SJ_SK_NS1F_6fusion15FusionCallbacksIS1J_NS1O_17LinearCombinationISJ_fSJ_fLNS_15FloatRoundStyleE2EEES1K_S1N_JEEENS4_5SM1004TMEM4LOAD26SM100_TMEM_LOAD_32dp32b16xENS4_13SM90_TMA_LOADENS12_INS13_ILi2ELi4ELi3EEES16_NST_INS5_IJS17_SG_EEENS5_IJSG_SC_EEEEEEENS4_39AutoVectorizingCopyWithAssumedAlignmentILi128EEENS4_14SM90_TMA_STOREES23_S25_S25_EEEvvEEEEvNT_6ParamsE,"",@"SHT_CUDA_INFO"
	.sectionflags	@""
	.align	4


	//----- nvinfo : EIATTR_CUDA_API_VERSION
	.align		4
        /*0000*/ 	.byte	0x04, 0x37
        /*0002*/ 	.short	(.L_31 - .L_30)
.L_30:
        /*0004*/ 	.word	0x00000082


	//----- nvinfo : EIATTR_KPARAM_INFO
	.align		4
.L_31:
        /*0008*/ 	.byte	0x04, 0x17
        /*000a*/ 	.short	(.L_33 - .L_32)
.L_32:
        /*000c*/ 	.word	0x00000000
        /*0010*/ 	.short	0x0000
        /*0012*/ 	.short	0x0000
        /*0014*/ 	.byte	0x00, 0xf0, 0x01, 0x20


	//----- nvinfo : EIATTR_AT_ENTRY_FRAGMENTS
	.align		4
.L_33:
        /*0018*/ 	.byte	0x04, 0x4f
        /*001a*/ 	.short	(.L_35 - .L_34)


	//   ....[0]....
.L_34:
        /*001c*/ 	.word	0x00000007


	//----- nvinfo : EIATTR_RESERVED_SMEM_USED
	.align		4
.L_35:
        /*0020*/ 	.byte	0x01, 0x41
	.zero		2


	//----- nvinfo : EIATTR_SPARSE_MMA_MASK
	.align		4
        /*0024*/ 	.byte	0x03, 0x50
        /*0026*/ 	.short	0x0000


	//----- nvinfo : EIATTR_TCGEN05_2CTA_USED
	.align		4
        /*0028*/ 	.byte	0x01, 0x52
	.zero		2


	//----- nvinfo : EIATTR_MAXREG_COUNT
	.align		4
        /*002c*/ 	.byte	0x03, 0x1b
        /*002e*/ 	.short	0x00ff


	//----- nvinfo : EIATTR_NUM_BARRIERS
	.align		4
        /*0030*/ 	.byte	0x02, 0x4c
        /*0032*/ 	.byte	0x07
	.zero		1


	//----- nvinfo : EIATTR_EXTERNS
	.align		4
        /*0034*/ 	.byte	0x04, 0x0f
        /*0036*/ 	.short	(.L_37 - .L_36)


	//   ....[0]....
	.align		4
.L_36:
        /*0038*/ 	.word	index@(__assertfail)


	//----- nvinfo : EIATTR_MERCURY_ISA_VERSION
	.align		4
.L_37:
        /*003c*/ 	.byte	0x03, 0x5f
        /*003e*/ 	.short	0x0101


	//----- nvinfo : EIATTR_INT_WARP_WIDE_INSTR_OFFSETS
	.align		4
        /*0040*/ 	.byte	0x04, 0x31
        /*0042*/ 	.short	(.L_39 - .L_38)


	//   ....[0]....
.L_38:
        /*0044*/ 	.word	0x00000d20


	//   ....[1]....
        /*0048*/ 	.word	0x00000dc0


	//   ....[2]....
        /*004c*/ 	.word	0x000025d0


	//   ....[3]....
        /*0050*/ 	.word	0x00004b20


	//   ....[4]....
        /*0054*/ 	.word	0x00004b40


	//   ....[5]....
        /*0058*/ 	.word	0x00004b70


	//   ....[6]....
        /*005c*/ 	.word	0x00005580


	//   ....[7]....
        /*0060*/ 	.word	0x00005630


	//----- nvinfo : EIATTR_COOP_GROUP_MASK_REGIDS
	.align		4
.L_39:
        /*0064*/ 	.byte	0x04, 0x29
        /*0066*/ 	.short	(.L_41 - .L_40)


	//   ....[0]....
.L_40:
        /*0068*/ 	.word	0xffffffff


	//   ....[1]....
        /*006c*/ 	.word	0xffffffff


	//   ....[2]....
        /*0070*/ 	.word	0xffffffff


	//   ....[3]....
        /*0074*/ 	.word	0xffffffff


	//   ....[4]....
        /*0078*/ 	.word	0xffffffff


	//   ....[5]....
        /*007c*/ 	.word	0xffffffff


	//   ....[6]....
        /*0080*/ 	.word	0xffffffff


	//   ....[7]....
        /*0084*/ 	.word	0xffffffff


	//   ....[8]....
        /*0088*/ 	.word	0xffffffff


	//   ....[9]....
        /*008c*/ 	.word	0xffffffff


	//   ....[10]....
        /*0090*/ 	.word	0xffffffff


	//   ....[11]....
        /*0094*/ 	.word	0xffffffff


	//   ....[12]....
        /*0098*/ 	.word	0xffffffff


	//   ....[13]....
        /*009c*/ 	.word	0xffffffff


	//----- nvinfo : EIATTR_COOP_GROUP_INSTR_OFFSETS
	.align		4
.L_41:
        /*00a0*/ 	.byte	0x04, 0x28
        /*00a2*/ 	.short	(.L_43 - .L_42)


	//   ....[0]....
.L_42:
        /*00a4*/ 	.word	0x000000e0


	//   ....[1]....
        /*00a8*/ 	.word	0x00000520


	//   ....[2]....
        /*00ac*/ 	.word	0x000006d0


	//   ....[3]....
        /*00b0*/ 	.word	0x00000820


	//   ....[4]....
        /*00b4*/ 	.word	0x00000910


	//   ....[5]....
        /*00b8*/ 	.word	0x00000a70


	//   ....[6]....
        /*00bc*/ 	.word	0x00000c00


	//   ....[7]....
        /*00c0*/ 	.word	0x00000e40


	//   ....[8]....
        /*00c4*/ 	.word	0x000024b0


	//   ....[9]....
        /*00c8*/ 	.word	0x00003320


	//   ....[10]....
        /*00cc*/ 	.word	0x00003830


	//   ....[11]....
        /*00d0*/ 	.word	0x00003ae0


	//   ....[12]....
        /*00d4*/ 	.word	0x00004a10


	//   ....[13]....
        /*00d8*/ 	.word	0x00004c30


	//----- nvinfo : EIATTR_VRC_CTA_INIT_COUNT
	.align		4
.L_43:
        /*00dc*/ 	.byte	0x02, 0x4a
        /*00de*/ 	.byte	0x80
	.zero		1


	//----- nvinfo : EIATTR_SYSCALL_OFFSETS
	.align		4
        /*00e0*/ 	.byte	0x04, 0x46
        /*00e2*/ 	.short	(.L_45 - .L_44)


	//   ....[0]....
.L_44:
        /*00e4*/ 	.word	0x000061c0


	//   ....[1]....
        /*00e8*/ 	.word	0x000062b0


	//   ....[2]....
        /*00ec*/ 	.word	0x00006960


	//----- nvinfo : EIATTR_MBARRIER_INSTR_OFFSETS
	.align		4
.L_45:
        /*00f0*/ 	.byte	0x04, 0x39
        /*00f2*/ 	.short	(.L_47 - .L_46)


	//   ....[0]....
.L_46:
        /*00f4*/ 	.word	0x00000620
        /*00f8*/ 	.word	0x000000ff
        /*00fc*/ 	.word	0x00000000
        /*0100*/ 	.short	0x0100
        /*0102*/ 	.byte	0x04
	.zero		1


	//   ....[1]....
        /*0104*/ 	.word	0x00000630
        /*0108*/ 	.word	0x000000ff
        /*010c*/ 	.word	0x00000028
        /*0110*/ 	.short	0x0100
        /*0112*/ 	.byte	0x04
	.zero		1


	//   ....[2]....
        /*0114*/ 	.word	0x00000640
        /*0118*/ 	.word	0x000000ff
        /*011c*/ 	.word	0x00000008
        /*0120*/ 	.short	0x0100
        /*0122*/ 	.byte	0x04
	.zero		1


	//   ....[3]....
        /*0124*/ 	.word	0x00000650
        /*0128*/ 	.word	0x000000ff
        /*012c*/ 	.word	0x00000030
        /*0130*/ 	.short	0x0100
        /*0132*/ 	.byte	0x04
	.zero		1


	//   ....[4]....
        /*0134*/ 	.word	0x00000660
        /*0138*/ 	.word	0x000000ff
        /*013c*/ 	.word	0x00000010
        /*0140*/ 	.short	0x0100
        /*0142*/ 	.byte	0x04
	.zero		1


	//   ....[5]....
        /*0144*/ 	.word	0x00000670
        /*0148*/ 	.word	0x000000ff
        /*014c*/ 	.word	0x00000038
        /*0150*/ 	.short	0x0100
        /*0152*/ 	.byte	0x04
	.zero		1


	//   ....[6]....
        /*0154*/ 	.word	0x00000680
        /*0158*/ 	.word	0x000000ff
        /*015c*/ 	.word	0x00000018
        /*0160*/ 	.short	0x0100
        /*0162*/ 	.byte	0x04
	.zero		1


	//   ....[7]....
        /*0164*/ 	.word	0x00000690
        /*0168*/ 	.word	0x000000ff
        /*016c*/ 	.word	0x00000040
        /*0170*/ 	.short	0x0100
        /*0172*/ 	.byte	0x04
	.zero		1


	//   ....[8]....
        /*0174*/ 	.word	0x000006a0
        /*0178*/ 	.word	0x000000ff
        /*017c*/ 	.word	0x00000020
        /*0180*/ 	.short	0x0100
        /*0182*/ 	.byte	0x04
	.zero		1


	//   ....[9]....
        /*0184*/ 	.word	0x000006b0
        /*0188*/ 	.word	0x000000ff
        /*018c*/ 	.word	0x00000048
        /*0190*/ 	.short	0x0100
        /*0192*/ 	.byte	0x04
	.zero		1


	//   ....[10]....
        /*0194*/ 	.word	0x000007d0
        /*0198*/ 	.word	0x000000ff
        /*019c*/ 	.word	0x00000050
        /*01a0*/ 	.short	0x0100
        /*01a2*/ 	.byte	0x04
	.zero		1


	//   ....[11]....
        /*01a4*/ 	.word	0x000007e0
        /*01a8*/ 	.word	0x000000ff
        /*01ac*/ 	.word	0x00000060
        /*01b0*/ 	.short	0x0100
        /*01b2*/ 	.byte	0x04
	.zero		1


	//   ....[12]....
        /*01b4*/ 	.word	0x000007f0
        /*01b8*/ 	.word	0x000000ff
        /*01bc*/ 	.word	0x00000058
        /*01c0*/ 	.short	0x0100
        /*01c2*/ 	.byte	0x04
	.zero		1


	//   ....[13]....
        /*01c4*/ 	.word	0x00000800
        /*01c8*/ 	.word	0x000000ff
        /*01cc*/ 	.word	0x00000068
        /*01d0*/ 	.short	0x0100
        /*01d2*/ 	.byte	0x04
	.zero		1


	//   ....[14]....
        /*01d4*/ 	.word	0x000008e0
        /*01d8*/ 	.word	0x000000ff
        /*01dc*/ 	.word	0x00000070
        /*01e0*/ 	.short	0x0100
        /*01e2*/ 	.byte	0x06
	.zero		1


	//   ....[15]....
        /*01e4*/ 	.word	0x000008f0
        /*01e8*/ 	.word	0x000000ff
        /*01ec*/ 	.word	0x00000078
        /*01f0*/ 	.short	0x0100
        /*01f2*/ 	.byte	0x06
	.zero		1


	//   ....[16]....
        /*01f4*/ 	.word	0x00000a20
        /*01f8*/ 	.word	0x000000ff
        /*01fc*/ 	.word	0x00000080
        /*0200*/ 	.short	0x0100
        /*0202*/ 	.byte	0x06
	.zero		1


	//   ....[17]....
        /*0204*/ 	.word	0x00000a30
        /*0208*/ 	.word	0x000000ff
        /*020c*/ 	.word	0x00000090
        /*0210*/ 	.short	0x0100
        /*0212*/ 	.byte	0x06
	.zero		1


	//   ....[18]....
        /*0214*/ 	.word	0x00000a40
        /*0218*/ 	.word	0x000000ff
        /*021c*/ 	.word	0x00000088
        /*0220*/ 	.short	0x0100
        /*0222*/ 	.byte	0x06
	.zero		1


	//   ....[19]....
        /*0224*/ 	.word	0x00000a50
        /*0228*/ 	.word	0x000000ff
        /*022c*/ 	.word	0x00000098
        /*0230*/ 	.short	0x0100
        /*0232*/ 	.byte	0x06
	.zero		1


	//   ....[20]....
        /*0234*/ 	.word	0x00000b70
        /*0238*/ 	.word	0x000000ff
        /*023c*/ 	.word	0x000000a0
        /*0240*/ 	.short	0x0100
        /*0242*/ 	.byte	0x04
	.zero		1


	//   ....[21]....
        /*0244*/ 	.word	0x00000b80
        /*0248*/ 	.word	0x000000ff
        /*024c*/ 	.word	0x000000c0
        /*0250*/ 	.short	0x0100
        /*0252*/ 	.byte	0x04
	.zero		1


	//   ....[22]....
        /*0254*/ 	.word	0x00000b90
        /*0258*/ 	.word	0x000000ff
        /*025c*/ 	.word	0x000000a8
        /*0260*/ 	.short	0x0100
        /*0262*/ 	.byte	0x04
	.zero		1


	//   ....[23]....
        /*0264*/ 	.word	0x00000ba0
        /*0268*/ 	.word	0x000000ff
        /*026c*/ 	.word	0x000000c8
        /*0270*/ 	.short	0x0100
        /*0272*/ 	.byte	0x04
	.zero		1


	//   ....[24]....
        /*0274*/ 	.word	0x00000bb0
        /*0278*/ 	.word	0x000000ff
        /*027c*/ 	.word	0x000000b0
        /*0280*/ 	.short	0x0100
        /*0282*/ 	.byte	0x04
	.zero		1


	//   ....[25]....
        /*0284*/ 	.word	0x00000bc0
        /*0288*/ 	.word	0x000000ff
        /*028c*/ 	.word	0x000000d0
        /*0290*/ 	.short	0x0100
        /*0292*/ 	.byte	0x04
	.zero		1


	//   ....[26]....
        /*0294*/ 	.word	0x00000bd0
        /*0298*/ 	.word	0x000000ff
        /*029c*/ 	.word	0x000000b8
        /*02a0*/ 	.short	0x0100
        /*02a2*/ 	.byte	0x04
	.zero		1


	//   ....[27]....
        /*02a4*/ 	.word	0x00000be0
        /*02a8*/ 	.word	0x000000ff
        /*02ac*/ 	.word	0x000000d8
        /*02b0*/ 	.short	0x0100
        /*02b2*/ 	.byte	0x04
	.zero		1


	//   ....[28]....
        /*02b4*/ 	.word	0x00000cd0
        /*02b8*/ 	.word	0x000000ff
        /*02bc*/ 	.word	0x000000e0
        /*02c0*/ 	.short	0x0100
        /*02c2*/ 	.byte	0x04
	.zero		1


	//   ....[29]....
        /*02c4*/ 	.word	0x00000ce0
        /*02c8*/ 	.word	0x000000ff
        /*02cc*/ 	.word	0x000000f0
        /*02d0*/ 	.short	0x0100
        /*02d2*/ 	.byte	0x04
	.zero		1


	//   ....[30]....
        /*02d4*/ 	.word	0x00000cf0
        /*02d8*/ 	.word	0x000000ff
        /*02dc*/ 	.word	0x000000e8
        /*02e0*/ 	.short	0x0100
        /*02e2*/ 	.byte	0x04
	.zero		1


	//   ....[31]....
        /*02e4*/ 	.word	0x00000d00
        /*02e8*/ 	.word	0x000000ff
        /*02ec*/ 	.word	0x000000f8
        /*02f0*/ 	.short	0x0100
        /*02f2*/ 	.byte	0x04
	.zero		1


	//   ....[32]....
        /*02f4*/ 	.word	0x00000df0
        /*02f8*/ 	.word	0x000000ff
        /*02fc*/ 	.word	0x00000100
        /*0300*/ 	.short	0x0100
        /*0302*/ 	.byte	0x06
	.zero		1


	//   ....[33]....
        /*0304*/ 	.word	0x00001810
        /*0308*/ 	.word	0x00000003
        /*030c*/ 	.word	0x000000f0
        /*0310*/ 	.short	0x010a
        /*0312*/ 	.byte	0xff
	.zero		1


	//   ....[34]....
        /*0314*/ 	.word	0x00001840
        /*0318*/ 	.word	0x00000003
        /*031c*/ 	.word	0x000000e0
        /*0320*/ 	.short	0x0101
        /*0322*/ 	.byte	0xff
	.zero		1


	//   ....[35]....
        /*0324*/ 	.word	0x00001950
        /*0328*/ 	.word	0x000000ff
        /*032c*/ 	.word	0x00000028
        /*0330*/ 	.short	0x010a
        /*0332*/ 	.byte	0x04
	.zero		1


	//   ....[36]....
        /*0334*/ 	.word	0x00001a10
        /*0338*/ 	.word	0x000000ff
        /*033c*/ 	.word	0x00000028
        /*0340*/ 	.short	0x010a
        /*0342*/ 	.byte	0x07
	.zero		1


	//   ....[37]....
        /*0344*/ 	.word	0x00001b70
        /*0348*/ 	.word	0x000000ff
        /*034c*/ 	.word	0x00000028
        /*0350*/ 	.short	0x010a
        /*0352*/ 	.byte	0x04
	.zero		1


	//   ....[38]....
        /*0354*/ 	.word	0x00001f20
        /*0358*/ 	.word	0x000000ff
        /*035c*/ 	.word	0x00000078
        /*0360*/ 	.short	0x0101
        /*0362*/ 	.byte	0x15
	.zero		1


	//   ....[39]....
        /*0364*/ 	.word	0x00001f40
        /*0368*/ 	.word	0x000000ff
        /*036c*/ 	.word	0x00000028
        /*0370*/ 	.short	0x010a
        /*0372*/ 	.byte	0x04
	.zero		1


	//   ....[40]....
        /*0374*/ 	.word	0x00001fc0
        /*0378*/ 	.word	0x000000ff
        /*037c*/ 	.word	0x00000028
        /*0380*/ 	.short	0x010a
        /*0382*/ 	.byte	0x07
	.zero		1


	//   ....[41]....
        /*0384*/ 	.word	0x00002100
        /*0388*/ 	.word	0x000000ff
        /*038c*/ 	.word	0x00000028
        /*0390*/ 	.short	0x010a
        /*0392*/ 	.byte	0x04
	.zero		1


	//   ....[42]....
        /*0394*/ 	.word	0x000024e0
        /*0398*/ 	.word	0x00000002
        /*039c*/ 	.word	0x00000080
        /*03a0*/ 	.short	0x010a
        /*03a2*/ 	.byte	0xff
	.zero		1


	//   ....[43]....
        /*03a4*/ 	.word	0x000025a0
        /*03a8*/ 	.word	0x00000002
        /*03ac*/ 	.word	0x00000000
        /*03b0*/ 	.short	0x0101
        /*03b2*/ 	.byte	0xff
	.zero		1


	//   ....[44]....
        /*03b4*/ 	.word	0x00002b00
        /*03b8*/ 	.word	0x000000ff
        /*03bc*/ 	.word	0x00000000
        /*03c0*/ 	.short	0x010a
        /*03c2*/ 	.byte	0x04
	.zero		1


	//   ....[45]....
        /*03c4*/ 	.word	0x00002b90
        /*03c8*/ 	.word	0x000000ff
        /*03cc*/ 	.word	0x00000000
        /*03d0*/ 	.short	0x010a
        /*03d2*/ 	.byte	0x05
	.zero		1


	//   ....[46]....
        /*03d4*/ 	.word	0x00002c20
        /*03d8*/ 	.word	0x000000ff
        /*03dc*/ 	.word	0x00000000
        /*03e0*/ 	.short	0x010a
        /*03e2*/ 	.byte	0x05
	.zero		1


	//   ....[47]....
        /*03e4*/ 	.word	0x00002cb0
        /*03e8*/ 	.word	0x000000ff
        /*03ec*/ 	.word	0x00000000
        /*03f0*/ 	.short	0x010a
        /*03f2*/ 	.byte	0x05
	.zero		1


	//   ....[48]....
        /*03f4*/ 	.word	0x00002d50
        /*03f8*/ 	.word	0x00000000
        /*03fc*/ 	.word	0x00000000
        /*0400*/ 	.short	0x010a
        /*0402*/ 	.byte	0xff
	.zero		1


	//   ....[49]....
        /*0404*/ 	.word	0x00002e80
        /*0408*/ 	.word	0x00000000
        /*040c*/ 	.word	0x000000e0
        /*0410*/ 	.short	0x010a
        /*0412*/ 	.byte	0xff
	.zero		1


	//   ....[50]....
        /*0414*/ 	.word	0x00002ef0
        /*0418*/ 	.word	0x00000004
        /*041c*/ 	.word	0x00000000
        /*0420*/ 	.short	0x0101
        /*0422*/ 	.byte	0xff
	.zero		1


	//   ....[51]....
        /*0424*/ 	.word	0x00002f10
        /*0428*/ 	.word	0x000000ff
        /*042c*/ 	.word	0x00000090
        /*0430*/ 	.short	0x010a
        /*0432*/ 	.byte	0x04
	.zero		1


	//   ....[52]....
        /*0434*/ 	.word	0x00003030
        /*0438*/ 	.word	0x00000000
        /*043c*/ 	.word	0x00000080
        /*0440*/ 	.short	0x010a
        /*0442*/ 	.byte	0xff
	.zero		1


	//   ....[53]....
        /*0444*/ 	.word	0x00003130
        /*0448*/ 	.word	0x00000000
        /*044c*/ 	.word	0x00000000
        /*0450*/ 	.short	0x0101
        /*0452*/ 	.byte	0xff
	.zero		1


	//   ....[54]....
        /*0454*/ 	.word	0x000031c0
        /*0458*/ 	.word	0x000000ff
        /*045c*/ 	.word	0x00000090
        /*0460*/ 	.short	0x0106
        /*0462*/ 	.byte	0x04
	.zero		1


	//   ....[55]....
        /*0464*/ 	.word	0x000031e0
        /*0468*/ 	.word	0x000000ff
        /*046c*/ 	.word	0x00000090
        /*0470*/ 	.short	0x010a
        /*0472*/ 	.byte	0x04
	.zero		1


	//   ....[56]....
        /*0474*/ 	.word	0x00003270
        /*0478*/ 	.word	0x000000ff
        /*047c*/ 	.word	0x00000090
        /*0480*/ 	.short	0x0106
        /*0482*/ 	.byte	0x07
	.zero		1


	//   ....[57]....
        /*0484*/ 	.word	0x000032b0
        /*0488*/ 	.word	0x00000000
        /*048c*/ 	.word	0x00000090
        /*0490*/ 	.short	0x010a
        /*0492*/ 	.byte	0xff
	.zero		1


	//   ....[58]....
        /*0494*/ 	.word	0x00003510
        /*0498*/ 	.word	0x000000ff
        /*049c*/ 	.word	0x00000008
        /*04a0*/ 	.short	0x010a
        /*04a2*/ 	.byte	0x05
	.zero		1


	//   ....[59]....
        /*04a4*/ 	.word	0x00003530
        /*04a8*/ 	.word	0x000000ff
        /*04ac*/ 	.word	0x00000008
        /*04b0*/ 	.short	0x010a
        /*04b2*/ 	.byte	0x05
	.zero		1


	//   ....[60]....
        /*04b4*/ 	.word	0x000036d0
        /*04b8*/ 	.word	0x000000ff
        /*04bc*/ 	.word	0x00000008
        /*04c0*/ 	.short	0x010a
        /*04c2*/ 	.byte	0x05
	.zero		1


	//   ....[61]....
        /*04c4*/ 	.word	0x000036f0
        /*04c8*/ 	.word	0x000000ff
        /*04cc*/ 	.word	0x00000008
        /*04d0*/ 	.short	0x010a
        /*04d2*/ 	.byte	0x05
	.zero		1


	//   ....[62]....
        /*04d4*/ 	.word	0x000037c0
        /*04d8*/ 	.word	0x000000ff
        /*04dc*/ 	.word	0x00000000
        /*04e0*/ 	.short	0x0101
        /*04e2*/ 	.byte	0x04
	.zero		1


	//   ....[63]....
        /*04e4*/ 	.word	0x00003b90
        /*04e8*/ 	.word	0x00000000
        /*04ec*/ 	.word	0x00000080
        /*04f0*/ 	.short	0x010a
        /*04f2*/ 	.byte	0xff
	.zero		1


	//   ....[64]....
        /*04f4*/ 	.word	0x00003c50
        /*04f8*/ 	.word	0x00000000
        /*04fc*/ 	.word	0x00000000
        /*0500*/ 	.short	0x0101
        /*0502*/ 	.byte	0xff
	.zero		1


	//   ....[65]....
        /*0504*/ 	.word	0x00003d40
        /*0508*/ 	.word	0x000000ff
        /*050c*/ 	.word	0x00000000
        /*0510*/ 	.short	0x010a
        /*0512*/ 	.byte	0x04
	.zero		1


	//   ....[66]....
        /*0514*/ 	.word	0x00003d50
        /*0518*/ 	.word	0x000000ff
        /*051c*/ 	.word	0x000000c0
        /*0520*/ 	.short	0x010a
        /*0522*/ 	.byte	0x07
	.zero		1


	//   ....[67]....
        /*0524*/ 	.word	0x00003e10
        /*0528*/ 	.word	0x000000ff
        /*052c*/ 	.word	0x00000000
        /*0530*/ 	.short	0x010a
        /*0532*/ 	.byte	0x05
	.zero		1


	//   ....[68]....
        /*0534*/ 	.word	0x00003f60
        /*0538*/ 	.word	0x000000ff
        /*053c*/ 	.word	0x00000000
        /*0540*/ 	.short	0x010a
        /*0542*/ 	.byte	0x07
	.zero		1


	//   ....[69]....
        /*0544*/ 	.word	0x000046d0
        /*0548*/ 	.word	0x000000ff
        /*054c*/ 	.word	0x00000000
        /*0550*/ 	.short	0x010a
        /*0552*/ 	.byte	0x04
	.zero		1


	//   ....[70]....
        /*0554*/ 	.word	0x00004770
        /*0558*/ 	.word	0x000000ff
        /*055c*/ 	.word	0x00000000
        /*0560*/ 	.short	0x010a
        /*0562*/ 	.byte	0x05
	.zero		1


	//   ....[71]....
        /*0564*/ 	.word	0x00004800
        /*0568*/ 	.word	0x000000ff
        /*056c*/ 	.word	0x00000000
        /*0570*/ 	.short	0x010a
        /*0572*/ 	.byte	0x05
	.zero		1


	//   ....[72]....
        /*0574*/ 	.word	0x000048a0
        /*0578*/ 	.word	0x00000000
        /*057c*/ 	.word	0x00000000
        /*0580*/ 	.short	0x010a
        /*0582*/ 	.byte	0xff
	.zero		1


	//   ....[73]....
        /*0584*/ 	.word	0x000048e0
        /*0588*/ 	.word	0x00000000
        /*058c*/ 	.word	0x00000000
        /*0590*/ 	.short	0x010a
        /*0592*/ 	.byte	0xff
	.zero		1


	//   ....[74]....
        /*0594*/ 	.word	0x00004960
        /*0598*/ 	.word	0x000000ff
        /*059c*/ 	.word	0x00000000
        /*05a0*/ 	.short	0x0101
        /*05a2*/ 	.byte	0x04
	.zero		1


	//   ....[75]....
        /*05a4*/ 	.word	0x000049a0
        /*05a8*/ 	.word	0x000000ff
        /*05ac*/ 	.word	0x00000100
        /*05b0*/ 	.short	0x010a
        /*05b2*/ 	.byte	0x3e
	.zero		1


	//   ....[76]....
        /*05b4*/ 	.word	0x00004a00
        /*05b8*/ 	.word	0x000000ff
        /*05bc*/ 	.word	0x00000000
        /*05c0*/ 	.short	0x0101
        /*05c2*/ 	.byte	0x04
	.zero		1


	//   ....[77]....
        /*05c4*/ 	.word	0x00004e10
        /*05c8*/ 	.word	0x00000000
        /*05cc*/ 	.word	0x00000080
        /*05d0*/ 	.short	0x010a
        /*05d2*/ 	.byte	0xff
	.zero		1


	//   ....[78]....
        /*05d4*/ 	.word	0x00004ef0
        /*05d8*/ 	.word	0x00000000
        /*05dc*/ 	.word	0x00000000
        /*05e0*/ 	.short	0x0101
        /*05e2*/ 	.byte	0xff
	.zero		1


	//   ....[79]....
        /*05e4*/ 	.word	0x00005210
        /*05e8*/ 	.word	0x000000ff
        /*05ec*/ 	.word	0x00000078
        /*05f0*/ 	.short	0x010a
        /*05f2*/ 	.byte	0x07
	.zero		1


	//   ....[80]....
        /*05f4*/ 	.word	0x000053f0
        /*05f8*/ 	.word	0x000000ff
        /*05fc*/ 	.word	0x00000060
        /*0600*/ 	.short	0x010a
        /*0602*/ 	.byte	0x05
	.zero		1


	//   ....[81]....
        /*0604*/ 	.word	0x000056f0
        /*0608*/ 	.word	0x000000ff
        /*060c*/ 	.word	0x00000050
        /*0610*/ 	.short	0x010b
        /*0612*/ 	.byte	0x05
	.zero		1


	//   ....[82]....
        /*0614*/ 	.word	0x00005700
        /*0618*/ 	.word	0x000000ff
        /*061c*/ 	.word	0x00000000
        /*0620*/ 	.short	0x0101
        /*0622*/ 	.byte	0x04
	.zero		1


	//   ....[83]....
        /*0624*/ 	.word	0x000057b0
        /*0628*/ 	.word	0x000000ff
        /*062c*/ 	.word	0x00000000
        /*0630*/ 	.short	0x010a
        /*0632*/ 	.byte	0x04
	.zero		1


	//   ....[84]....
        /*0634*/ 	.word	0x00005850
        /*0638*/ 	.word	0x00000000
        /*063c*/ 	.word	0x00000000
        /*0640*/ 	.short	0x010a
        /*0642*/ 	.byte	0xff
	.zero		1


	//   ....[85]....
        /*0644*/ 	.word	0x00005bd0
        /*0648*/ 	.word	0x00000000
        /*064c*/ 	.word	0x00000080
        /*0650*/ 	.short	0x010a
        /*0652*/ 	.byte	0xff
	.zero		1


	//   ....[86]....
        /*0654*/ 	.word	0x00005ce0
        /*0658*/ 	.word	0x00000000
        /*065c*/ 	.word	0x00000000
        /*0660*/ 	.short	0x0101
        /*0662*/ 	.byte	0xff
	.zero		1


	//   ....[87]....
        /*0664*/ 	.word	0x00006640
        /*0668*/ 	.word	0x00000003
        /*066c*/ 	.word	0x00000050
        /*0670*/ 	.short	0x010a
        /*0672*/ 	.byte	0xff
	.zero		1


	//   ....[88]....
        /*0674*/ 	.word	0x00006650
        /*0678*/ 	.word	0x0000004c
        /*067c*/ 	.word	0x000000a0
        /*0680*/ 	.short	0x010a
        /*0682*/ 	.byte	0xff
	.zero		1


	//   ....[89]....
        /*0684*/ 	.word	0x000067a0
        /*0688*/ 	.word	0x00000003
        /*068c*/ 	.word	0x00000050
        /*0690*/ 	.short	0x010a
        /*0692*/ 	.byte	0xff
	.zero		1


	//   ....[90]....
        /*0694*/ 	.word	0x00006840
        /*0698*/ 	.word	0x0000004c
        /*069c*/ 	.word	0x000000a0
        /*06a0*/ 	.short	0x010a
        /*06a2*/ 	.byte	0xff
	.zero		1


	//   ....[91]....
        /*06a4*/ 	.word	0x00006d40
        /*06a8*/ 	.word	0x00000011
        /*06ac*/ 	.word	0x00000000
        /*06b0*/ 	.short	0x0101
        /*06b2*/ 	.byte	0xff
	.zero		1


	//   ....[92]....
        /*06b4*/ 	.word	0x00006ff0
        /*06b8*/ 	.word	0x00000002
        /*06bc*/ 	.word	0x00000000
        /*06c0*/ 	.short	0x0101
        /*06c2*/ 	.byte	0xff
	.zero		1


	//   ....[93]....
        /*06c4*/ 	.word	0x00007290
        /*06c8*/ 	.word	0x00000003
        /*06cc*/ 	.word	0x000000f0
        /*06d0*/ 	.short	0x010a
        /*06d2*/ 	.byte	0xff
	.zero		1


	//   ....[94]....
        /*06d4*/ 	.word	0x000072f0
        /*06d8*/ 	.word	0x00000002
        /*06dc*/ 	.word	0x00000028
        /*06e0*/ 	.short	0x010a
        /*06e2*/ 	.byte	0xff
	.zero		1


	//   ....[95]....
        /*06e4*/ 	.word	0x00007350
        /*06e8*/ 	.word	0x00000002
        /*06ec*/ 	.word	0x00000028
        /*06f0*/ 	.short	0x010a
        /*06f2*/ 	.byte	0xff
	.zero		1


	//   ....[96]....
        /*06f4*/ 	.word	0x000073a0
        /*06f8*/ 	.word	0x00000002
        /*06fc*/ 	.word	0x00000080
        /*0700*/ 	.short	0x010a
        /*0702*/ 	.byte	0xff
	.zero		1


	//   ....[97]....
        /*0704*/ 	.word	0x00007400
        /*0708*/ 	.word	0x00000000
        /*070c*/ 	.word	0x00000000
        /*0710*/ 	.short	0x010a
        /*0712*/ 	.byte	0xff
	.zero		1


	//   ....[98]....
        /*0714*/ 	.word	0x00007460
        /*0718*/ 	.word	0x00000000
        /*071c*/ 	.word	0x00000000
        /*0720*/ 	.short	0x010a
        /*0722*/ 	.byte	0xff
	.zero		1


	//   ....[99]....
        /*0724*/ 	.word	0x000074c0
        /*0728*/ 	.word	0x00000000
        /*072c*/ 	.word	0x00000000
        /*0730*/ 	.short	0x010a
        /*0732*/ 	.byte	0xff
	.zero		1


	//   ....[100]....
        /*0734*/ 	.word	0x00007520
        /*0738*/ 	.word	0x00000000
        /*073c*/ 	.word	0x00000000
        /*0740*/ 	.short	0x010a
        /*0742*/ 	.byte	0xff
	.zero		1


	//   ....[101]....
        /*0744*/ 	.word	0x00007570
        /*0748*/ 	.word	0x00000000
        /*074c*/ 	.word	0x000000e0
        /*0750*/ 	.short	0x010a
        /*0752*/ 	.byte	0xff
	.zero		1


	//   ....[102]....
        /*0754*/ 	.word	0x000075d0
        /*0758*/ 	.word	0x00000000
        /*075c*/ 	.word	0x00000090
        /*0760*/ 	.short	0x010a
        /*0762*/ 	.byte	0xff
	.zero		1


	//   ....[103]....
        /*0764*/ 	.word	0x00007620
        /*0768*/ 	.word	0x00000000
        /*076c*/ 	.word	0x00000080
        /*0770*/ 	.short	0x010a
        /*0772*/ 	.byte	0xff
	.zero		1


	//   ....[104]....
        /*0774*/ 	.word	0x00007680
        /*0778*/ 	.word	0x00000000
        /*077c*/ 	.word	0x00000090
        /*0780*/ 	.short	0x010a
        /*0782*/ 	.byte	0xff
	.zero		1


	//   ....[105]....
        /*0784*/ 	.word	0x000076e0
        /*0788*/ 	.word	0x00000004
        /*078c*/ 	.word	0x00000008
        /*0790*/ 	.short	0x010a
        /*0792*/ 	.byte	0xff
	.zero		1


	//   ....[106]....
        /*0794*/ 	.word	0x000077c0
        /*0798*/ 	.word	0x00000002
        /*079c*/ 	.word	0x00000008
        /*07a0*/ 	.short	0x010a
        /*07a2*/ 	.byte	0xff
	.zero		1


	//   ....[107]....
        /*07a4*/ 	.word	0x00007810
        /*07a8*/ 	.word	0x00000000
        /*07ac*/ 	.word	0x00000080
        /*07b0*/ 	.short	0x010a
        /*07b2*/ 	.byte	0xff
	.zero		1


	//   ....[108]....
        /*07b4*/ 	.word	0x00007880
        /*07b8*/ 	.word	0x00000000
        /*07bc*/ 	.word	0x000000c0
        /*07c0*/ 	.short	0x010a
        /*07c2*/ 	.byte	0xff
	.zero		1


	//   ....[109]....
        /*07c4*/ 	.word	0x000078e0
        /*07c8*/ 	.word	0x00000000
        /*07cc*/ 	.word	0x00000000
        /*07d0*/ 	.short	0x010a
        /*07d2*/ 	.byte	0xff
	.zero		1


	//   ....[110]....
        /*07d4*/ 	.word	0x00007940
        /*07d8*/ 	.word	0x00000000
        /*07dc*/ 	.word	0x00000000
        /*07e0*/ 	.short	0x010a
        /*07e2*/ 	.byte	0xff
	.zero		1


	//   ....[111]....
        /*07e4*/ 	.word	0x000079a0
        /*07e8*/ 	.word	0x00000000
        /*07ec*/ 	.word	0x00000000
        /*07f0*/ 	.short	0x010a
        /*07f2*/ 	.byte	0xff
	.zero		1


	//   ....[112]....
        /*07f4*/ 	.word	0x00007a00
        /*07f8*/ 	.word	0x00000000
        /*07fc*/ 	.word	0x00000000
        /*0800*/ 	.short	0x010a
        /*0802*/ 	.byte	0xff
	.zero		1


	//   ....[113]....
        /*0804*/ 	.word	0x00007a60
        /*0808*/ 	.word	0x00000000
        /*080c*/ 	.word	0x00000100
        /*0810*/ 	.short	0x010a
        /*0812*/ 	.byte	0xff
	.zero		1


	//   ....[114]....
        /*0814*/ 	.word	0x00007ab0
        /*0818*/ 	.word	0x00000000
        /*081c*/ 	.word	0x00000080
        /*0820*/ 	.short	0x010a
        /*0822*/ 	.byte	0xff
	.zero		1


	//   ....[115]....
        /*0824*/ 	.word	0x00007b10
        /*0828*/ 	.word	0x00000000
        /*082c*/ 	.word	0x00000078
        /*0830*/ 	.short	0x010a
        /*0832*/ 	.byte	0xff
	.zero		1


	//   ....[116]....
        /*0834*/ 	.word	0x00007b70
        /*0838*/ 	.word	0x00000003
        /*083c*/ 	.word	0x00000060
        /*0840*/ 	.short	0x010a
        /*0842*/ 	.byte	0xff
	.zero		1


	//   ....[117]....
        /*0844*/ 	.word	0x00007bd0
        /*0848*/ 	.word	0x00000000
        /*084c*/ 	.word	0x00000000
        /*0850*/ 	.short	0x010a
        /*0852*/ 	.byte	0xff
	.zero		1


	//   ....[118]....
        /*0854*/ 	.word	0x00007c20
        /*0858*/ 	.word	0x00000000
        /*085c*/ 	.word	0x00000080
        /*0860*/ 	.short	0x010a
        /*0862*/ 	.byte	0xff
	.zero		1


	//   ....[119]....
        /*0864*/ 	.word	0x00007c70
        /*0868*/ 	.word	0x00000003
        /*086c*/ 	.word	0x00000050
        /*0870*/ 	.short	0x010a
        /*0872*/ 	.byte	0xff
	.zero		1


	//   ....[120]....
        /*0874*/ 	.word	0x00007cc0
        /*0878*/ 	.word	0x0000004c
        /*087c*/ 	.word	0x000000a0
        /*0880*/ 	.short	0x010a
        /*0882*/ 	.byte	0xff
	.zero		1


	//----- nvinfo : EIATTR_NUM_MBARRIERS
	.align		4
.L_47:
        /*0884*/ 	.byte	0x03, 0x38
        /*0886*/ 	.short	0x0021


	//----- nvinfo : EIATTR_EXIT_INSTR_OFFSETS
	.align		4
        /*0888*/ 	.byte	0x04, 0x1c
        /*088a*/ 	.short	(.L_49 - .L_48)


	//   ....[0]....
.L_48:
        /*088c*/ 	.word	0x00002d80


	//   ....[1]....
        /*0890*/ 	.word	0x00003280


	//   ....[2]....
        /*0894*/ 	.word	0x000032e0


	//   ....[3]....
        /*0898*/ 	.word	0x00004c40


	//   ....[4]....
        /*089c*/ 	.word	0x00005880


	//   ....[5]....
        /*08a0*/ 	.word	0x000058c0


	//   ....[6]....
        /*08a4*/ 	.word	0x000071a0


	//   ....[7]....
        /*08a8*/ 	.word	0x00007220


	//   ....[8]....
        /*08ac*/ 	.word	0x00007250


	//   ....[9]....
        /*08b0*/ 	.word	0x00007280


	//----- nvinfo : EIATTR_MAX_THREADS
	.align		4
.L_49:
        /*08b4*/ 	.byte	0x04, 0x05
        /*08b6*/ 	.short	(.L_51 - .L_50)
.L_50:
        /*08b8*/ 	.word	0x00000100
        /*08bc*/ 	.word	0x00000001
        /*08c0*/ 	.word	0x00000001


	//----- nvinfo : EIATTR_CRS_STACK_SIZE
	.align		4
.L_51:
        /*08c4*/ 	.byte	0x04, 0x1e
        /*08c6*/ 	.short	(.L_53 - .L_52)
.L_52:
        /*08c8*/ 	.word	0x00000000


	//----- nvinfo : EIATTR_CBANK_PARAM_SIZE
	.align		4
.L_53:
        /*08cc*/ 	.byte	0x03, 0x19
        /*08ce*/ 	.short	0x0800


	//----- nvinfo : EIATTR_PARAM_CBANK
	.align		4
        /*08d0*/ 	.byte	0x04, 0x0a
        /*08d2*/ 	.short	(.L_55 - .L_54)
	.align		4
.L_54:
        /*08d4*/ 	.word	index@(.nv.constant0._ZN7cutlass13device_kernelINS_4gemm6kernel13GemmUniversalIN4cute5tupleIJiiiiEEENS1_10collective13CollectiveMmaINS1_35MainloopSm100TmaUmmaWarpSpecializedILi5ELi2ELi4ENS5_IJNS4_1CILi2EEENSA_ILi1EEESC_EEEEENS5_IJNSA_ILi128EEENSA_ILi32EEENSA_ILi256EEEEEENS_10bfloat16_tENS5_IJlSC_lEEESJ_SK_NS4_8TiledMMAINS4_8MMA_AtomIJNS4_26SM100_MMA_F16BF16_2x1SM_SSISJ_SJ_fLi128ELi32ELNS4_4UMMA5MajorE0ELSP_0ELNSO_7ScaleInE0ELSQ_0EEEEEENS4_6LayoutINS5_IJSC_SC_SC_EEENS5_IJNSA_ILi0EEESV_SV_EEEEENS5_IJNS4_10UnderscoreESY_SY_EEEEENS4_18SM100_TMA_2SM_LOADENS4_14ComposedLayoutINS4_7SwizzleILi3ELi4ELi3EEENS4_18smem_ptr_flag_bitsILi16EEENST_INS5_IJNSA_ILi8EEENSA_ILi64EEEEEENS5_IJS18_SC_EEEEEEEvNS4_8identityES11_S1C_vS1D_EENS_8epilogue10collective18CollectiveEpilogueINS1F_23Sm100TmaWarpSpecializedILi2ELi1ELi16ELb1ELb0EEEJNS5_IJS18_SG_SH_EEENS5_IJNST_IS18_SC_EENST_ISG_SC_EEEEESJ_SK_SJ_SK_NS1F_6fusion15FusionCallbacksIS1J_NS1O_17LinearCombinationISJ_fSJ_fLNS_15FloatRoundStyleE2EEES1K_S1N_JEEENS4_5SM1004TMEM4LOAD26SM100_TMEM_LOAD_32dp32b16xENS4_13SM90_TMA_LOADENS12_INS13_ILi2ELi4ELi3EEES16_NST_INS5_IJS17_SG_EEENS5_IJSG_SC_EEEEEEENS4_39AutoVectorizingCopyWithAssumedAlignmentILi128EEENS4_14SM90_TMA_STOREES23_S25_S25_EEEvvEEEEvNT_6ParamsE)
        /*08d8*/ 	.short	0x0380
        /*08da*/ 	.short	0x0800


	//----- nvinfo : EIATTR_SW_WAR
	.align		4
.L_55:
        /*08dc*/ 	.byte	0x04, 0x36
        /*08de*/ 	.short	(.L_57 - .L_56)
.L_56:
        /*08e0*/ 	.word	0x00000008
.L_57:


//--------------------- .nv.callgraph             --------------------------
	.section	.nv.callgraph,"",@"SHT_CUDA_CALLGRAPH"
	.align	4
	.sectionentsize	8
	.align		4
        /*0000*/ 	.word	0x00000000
	.align		4
        /*0004*/ 	.word	0xffffffff
	.align		4
        /*0008*/ 	.word	index@(_ZN7cutlass13device_kernelINS_4gemm6kernel13GemmUniversalIN4cute5tupleIJiiiiEEENS1_10collective13CollectiveMmaINS1_35MainloopSm100TmaUmmaWarpSpecializedILi5ELi2ELi4ENS5_IJNS4_1CILi2EEENSA_ILi1EEESC_EEEEENS5_IJNSA_ILi128EEENSA_ILi32EEENSA_ILi256EEEEEENS_10bfloat16_tENS5_IJlSC_lEEESJ_SK_NS4_8TiledMMAINS4_8MMA_AtomIJNS4_26SM100_MMA_F16BF16_2x1SM_SSISJ_SJ_fLi128ELi32ELNS4_4UMMA5MajorE0ELSP_0ELNSO_7ScaleInE0ELSQ_0EEEEEENS4_6LayoutINS5_IJSC_SC_SC_EEENS5_IJNSA_ILi0EEESV_SV_EEEEENS5_IJNS4_10UnderscoreESY_SY_EEEEENS4_18SM100_TMA_2SM_LOADENS4_14ComposedLayoutINS4_7SwizzleILi3ELi4ELi3EEENS4_18smem_ptr_flag_bitsILi16EEENST_INS5_IJNSA_ILi8EEENSA_ILi64EEEEEENS5_IJS18_SC_EEEEEEEvNS4_8identityES11_S1C_vS1D_EENS_8epilogue10collective18CollectiveEpilogueINS1F_23Sm100TmaWarpSpecializedILi2ELi1ELi16ELb1ELb0EEEJNS5_IJS18_SG_SH_EEENS5_IJNST_IS18_SC_EENST_ISG_SC_EEEEESJ_SK_SJ_SK_NS1F_6fusion15FusionCallbacksIS1J_NS1O_17LinearCombinationISJ_fSJ_fLNS_15FloatRoundStyleE2EEES1K_S1N_JEEENS4_5SM1004TMEM4LOAD26SM100_TMEM_LOAD_32dp32b16xENS4_13SM90_TMA_LOADENS12_INS13_ILi2ELi4ELi3EEES16_NST_INS5_IJS17_SG_EEENS5_IJSG_SC_EEEEEEENS4_39AutoVectorizingCopyWithAssumedAlignmentILi128EEENS4_14SM90_TMA_STOREES23_S25_S25_EEEvvEEEEvNT_6ParamsE)
	.align		4
        /*000c*/ 	.word	index@(__assertfail)
	.align		4
        /*0010*/ 	.word	0x00000000
	.align		4
        /*0014*/ 	.word	0xfffffffe
	.align		4
        /*0018*/ 	.word	0x00000000
	.align		4
        /*001c*/ 	.word	0xfffffffd
	.align		4
        /*0020*/ 	.word	0x00000000
	.align		4
        /*0024*/ 	.word	0xfffffffc


//--------------------- .nv.constant4             --------------------------
	.section	.nv.constant4,"a",@progbits
	.align	8
	.align		8
.nv.constant4:
        /*0000*/ 	.dword	__assertfail
	.align		8
        /*0008*/ 	.dword	__unnamed_1
	.align		8
        /*0010*/ 	.dword	__unnamed_2
	.align		8
        /*0018*/ 	.dword	_ZN40_INTERNAL_bc26785c_4_k_cu_fea4a76e_171234cuda3std3__45__cpo5beginE
	.align		8
        /*0020*/ 	.dword	_ZN40_INTERNAL_bc26785c_4_k_cu_fea4a76e_171234cuda3std3__45__cpo3endE
	.align		8
        /*0028*/ 	.dword	_ZN40_INTERNAL_bc26785c_4_k_cu_fea4a76e_171234cuda3std3__45__cpo6cbeginE
	.align		8
        /*0030*/ 	.dword	_ZN40_INTERNAL_bc26785c_4_k_cu_fea4a76e_171234cuda3std3__45__cpo4cendE
	.align		8
        /*0038*/ 	.dword	_ZN40_INTERNAL_bc26785c_4_k_cu_fea4a76e_171234cuda3std3__442_GLOBAL__N__bc26785c_4_k_cu_fea4a76e_171236ignoreE
	.align		8
        /*0040*/ 	.dword	_ZN40_INTERNAL_bc26785c_4_k_cu_fea4a76e_171234cuda3std3__419piecewise_constructE
	.align		8
        /*0048*/ 	.dword	_ZN40_INTERNAL_bc26785c_4_k_cu_fea4a76e_171234cuda3std3__48in_placeE
	.align		8
        /*0050*/ 	.dword	_ZN40_INTERNAL_bc26785c_4_k_cu_fea4a76e_171234cuda3std6ranges3__45__cpo4swapE
	.align		8
        /*0058*/ 	.dword	_ZN40_INTERNAL_bc26785c_4_k_cu_fea4a76e_171234cuda3std6ranges3__45__cpo9iter_moveE
	.align		8
        /*0060*/ 	.dword	_ZN40_INTERNAL_bc26785c_4_k_cu_fea4a76e_171234cute7productE
	.align		8
        /*0068*/ 	.dword	_ZN40_INTERNAL_bc26785c_4_k_cu_fea4a76e_171234cute1_E
	.align		8
        /*0070*/ 	.dword	$str$25
	.align		8
        /*0078*/ 	.dword	$str$26
	.align		8
        /*0080*/ 	.dword	$str$27
	.align		8
        /*0088*/ 	.dword	$str$28


//--------------------- .text._ZN7cutlass13device_kernelINS_4gemm6kernel13GemmUniversalIN4cute5tupleIJiiiiEEENS1_10collective13CollectiveMmaINS1_35MainloopSm100TmaUmmaWarpSpecializedILi5ELi2ELi4ENS5_IJNS4_1CILi2EEENSA_ILi1EEESC_EEEEENS5_IJNSA_ILi128EEENSA_ILi32EEENSA_ILi256EEEEEENS_10bfloat16_tENS5_IJlSC_lEEESJ_SK_NS4_8TiledMMAINS4_8MMA_AtomIJNS4_26SM100_MMA_F16BF16_2x1SM_SSISJ_SJ_fLi128ELi32ELNS4_4UMMA5MajorE0ELSP_0ELNSO_7ScaleInE0ELSQ_0EEEEEENS4_6LayoutINS5_IJSC_SC_SC_EEENS5_IJNSA_ILi0EEESV_SV_EEEEENS5_IJNS4_10UnderscoreESY_SY_EEEEENS4_18SM100_TMA_2SM_LOADENS4_14ComposedLayoutINS4_7SwizzleILi3ELi4ELi3EEENS4_18smem_ptr_flag_bitsILi16EEENST_INS5_IJNSA_ILi8EEENSA_ILi64EEEEEENS5_IJS18_SC_EEEEEEEvNS4_8identityES11_S1C_vS1D_EENS_8epilogue10collective18CollectiveEpilogueINS1F_23Sm100TmaWarpSpecializedILi2ELi1ELi16ELb1ELb0EEEJNS5_IJS18_SG_SH_EEENS5_IJNST_IS18_SC_EENST_ISG_SC_EEEEESJ_SK_SJ_SK_NS1F_6fusion15FusionCallbacksIS1J_NS1O_17LinearCombinationISJ_fSJ_fLNS_15FloatRoundStyleE2EEES1K_S1N_JEEENS4_5SM1004TMEM4LOAD26SM100_TMEM_LOAD_32dp32b16xENS4_13SM90_TMA_LOADENS12_INS13_ILi2ELi4ELi3EEES16_NST_INS5_IJS17_SG_EEENS5_IJSG_SC_EEEEEEENS4_39AutoVectorizingCopyWithAssumedAlignmentILi128EEENS4_14SM90_TMA_STOREES23_S25_S25_EEEvvEEEEvNT_6ParamsE --------------------------
	.section	.text._ZN7cutlass13device_kernelINS_4gemm6kernel13GemmUniversalIN4cute5tupleIJiiiiEEENS1_10collective13CollectiveMmaINS1_35MainloopSm100TmaUmmaWarpSpecializedILi5ELi2ELi4ENS5_IJNS4_1CILi2EEENSA_ILi1EEESC_EEEEENS5_IJNSA_ILi128EEENSA_ILi32EEENSA_ILi256EEEEEENS_10bfloat16_tENS5_IJlSC_lEEESJ_SK_NS4_8TiledMMAINS4_8MMA_AtomIJNS4_26SM100_MMA_F16BF16_2x1SM_SSISJ_SJ_fLi128ELi32ELNS4_4UMMA5MajorE0ELSP_0ELNSO_7ScaleInE0ELSQ_0EEEEEENS4_6LayoutINS5_IJSC_SC_SC_EEENS5_IJNSA_ILi0EEESV_SV_EEEEENS5_IJNS4_10UnderscoreESY_SY_EEEEENS4_18SM100_TMA_2SM_LOADENS4_14ComposedLayoutINS4_7SwizzleILi3ELi4ELi3EEENS4_18smem_ptr_flag_bitsILi16EEENST_INS5_IJNSA_ILi8EEENSA_ILi64EEEEEENS5_IJS18_SC_EEEEEEEvNS4_8identityES11_S1C_vS1D_EENS_8epilogue10collective18CollectiveEpilogueINS1F_23Sm100TmaWarpSpecializedILi2ELi1ELi16ELb1ELb0EEEJNS5_IJS18_SG_SH_EEENS5_IJNST_IS18_SC_EENST_ISG_SC_EEEEESJ_SK_SJ_SK_NS1F_6fusion15FusionCallbacksIS1J_NS1O_17LinearCombinationISJ_fSJ_fLNS_15FloatRoundStyleE2EEES1K_S1N_JEEENS4_5SM1004TMEM4LOAD26SM100_TMEM_LOAD_32dp32b16xENS4_13SM90_TMA_LOADENS12_INS13_ILi2ELi4ELi3EEES16_NST_INS5_IJS17_SG_EEENS5_IJSG_SC_EEEEEEENS4_39AutoVectorizingCopyWithAssumedAlignmentILi128EEENS4_14SM90_TMA_STOREES23_S25_S25_EEEvvEEEEvNT_6ParamsE,"ax",@progbits
	.align	128
.text._ZN7cutlass13device_kernelINS_4gemm6kernel13GemmUniversalIN4cute5tupleIJiiiiEEENS1_10collective13CollectiveMmaINS1_35MainloopSm100TmaUmmaWarpSpecializedILi5ELi2ELi4ENS5_IJNS4_1CILi2EEENSA_ILi1EEESC_EEEEENS5_IJNSA_ILi128EEENSA_ILi32EEENSA_ILi256EEEEEENS_10bfloat16_tENS5_IJlSC_lEEESJ_SK_NS4_8TiledMMAINS4_8MMA_AtomIJNS4_26SM100_MMA_F16BF16_2x1SM_SSISJ_SJ_fLi128ELi32ELNS4_4UMMA5MajorE0ELSP_0ELNSO_7ScaleInE0ELSQ_0EEEEEENS4_6LayoutINS5_IJSC_SC_SC_EEENS5_IJNSA_ILi0EEESV_SV_EEEEENS5_IJNS4_10UnderscoreESY_SY_EEEEENS4_18SM100_TMA_2SM_LOADENS4_14ComposedLayoutINS4_7SwizzleILi3ELi4ELi3EEENS4_18smem_ptr_flag_bitsILi16EEENST_INS5_IJNSA_ILi8EEENSA_ILi64EEEEEENS5_IJS18_SC_EEEEEEEvNS4_8identityES11_S1C_vS1D_EENS_8epilogue10collective18CollectiveEpilogueINS1F_23Sm100TmaWarpSpecializedILi2ELi1ELi16ELb1ELb0EEEJNS5_IJS18_SG_SH_EEENS5_IJNST_IS18_SC_EENST_ISG_SC_EEEEESJ_SK_SJ_SK_NS1F_6fusion15FusionCallbacksIS1J_NS1O_17LinearCombinationISJ_fSJ_fLNS_15FloatRoundStyleE2EEES1K_S1N_JEEENS4_5SM1004TMEM4LOAD26SM100_TMEM_LOAD_32dp32b16xENS4_13SM90_TMA_LOADENS12_INS13_ILi2ELi4ELi3EEES16_NST_INS5_IJS17_SG_EEENS5_IJSG_SC_EEEEEEENS4_39AutoVectorizingCopyWithAssumedAlignmentILi128EEENS4_14SM90_TMA_STOREES23_S25_S25_EEEvvEEEEvNT_6ParamsE:
        .type           _ZN7cutlass13device_kernelINS_4gemm6kernel13GemmUniversalIN4cute5tupleIJiiiiEEENS1_10collective13CollectiveMmaINS1_35MainloopSm100TmaUmmaWarpSpecializedILi5ELi2ELi4ENS5_IJNS4_1CILi2EEENSA_ILi1EEESC_EEEEENS5_IJNSA_ILi128EEENSA_ILi32EEENSA_ILi256EEEEEENS_10bfloat16_tENS5_IJlSC_lEEESJ_SK_NS4_8TiledMMAINS4_8MMA_AtomIJNS4_26SM100_MMA_F16BF16_2x1SM_SSISJ_SJ_fLi128ELi32ELNS4_4UMMA5MajorE0ELSP_0ELNSO_7ScaleInE0ELSQ_0EEEEEENS4_6LayoutINS5_IJSC_SC_SC_EEENS5_IJNSA_ILi0EEESV_SV_EEEEENS5_IJNS4_10UnderscoreESY_SY_EEEEENS4_18SM100_TMA_2SM_LOADENS4_14ComposedLayoutINS4_7SwizzleILi3ELi4ELi3EEENS4_18smem_ptr_flag_bitsILi16EEENST_INS5_IJNSA_ILi8EEENSA_ILi64EEEEEENS5_IJS18_SC_EEEEEEEvNS4_8identityES11_S1C_vS1D_EENS_8epilogue10collective18CollectiveEpilogueINS1F_23Sm100TmaWarpSpecializedILi2ELi1ELi16ELb1ELb0EEEJNS5_IJS18_SG_SH_EEENS5_IJNST_IS18_SC_EENST_ISG_SC_EEEEESJ_SK_SJ_SK_NS1F_6fusion15FusionCallbacksIS1J_NS1O_17LinearCombinationISJ_fSJ_fLNS_15FloatRoundStyleE2EEES1K_S1N_JEEENS4_5SM1004TMEM4LOAD26SM100_TMEM_LOAD_32dp32b16xENS4_13SM90_TMA_LOADENS12_INS13_ILi2ELi4ELi3EEES16_NST_INS5_IJS17_SG_EEENS5_IJSG_SC_EEEEEEENS4_39AutoVectorizingCopyWithAssumedAlignmentILi128EEENS4_14SM90_TMA_STOREES23_S25_S25_EEEvvEEEEvNT_6ParamsE,@function
        .size           _ZN7cutlass13device_kernelINS_4gemm6kernel13GemmUniversalIN4cute5tupleIJiiiiEEENS1_10collective13CollectiveMmaINS1_35MainloopSm100TmaUmmaWarpSpecializedILi5ELi2ELi4ENS5_IJNS4_1CILi2EEENSA_ILi1EEESC_EEEEENS5_IJNSA_ILi128EEENSA_ILi32EEENSA_ILi256EEEEEENS_10bfloat16_tENS5_IJlSC_lEEESJ_SK_NS4_8TiledMMAINS4_8MMA_AtomIJNS4_26SM100_MMA_F16BF16_2x1SM_SSISJ_SJ_fLi128ELi32ELNS4_4UMMA5MajorE0ELSP_0ELNSO_7ScaleInE0ELSQ_0EEEEEENS4_6LayoutINS5_IJSC_SC_SC_EEENS5_IJNSA_ILi0EEESV_SV_EEEEENS5_IJNS4_10UnderscoreESY_SY_EEEEENS4_18SM100_TMA_2SM_LOADENS4_14ComposedLayoutINS4_7SwizzleILi3ELi4ELi3EEENS4_18smem_ptr_flag_bitsILi16EEENST_INS5_IJNSA_ILi8EEENSA_ILi64EEEEEENS5_IJS18_SC_EEEEEEEvNS4_8identityES11_S1C_vS1D_EENS_8epilogue10collective18CollectiveEpilogueINS1F_23Sm100TmaWarpSpecializedILi2ELi1ELi16ELb1ELb0EEEJNS5_IJS18_SG_SH_EEENS5_IJNST_IS18_SC_EENST_ISG_SC_EEEEESJ_SK_SJ_SK_NS1F_6fusion15FusionCallbacksIS1J_NS1O_17LinearCombinationISJ_fSJ_fLNS_15FloatRoundStyleE2EEES1K_S1N_JEEENS4_5SM1004TMEM4LOAD26SM100_TMEM_LOAD_32dp32b16xENS4_13SM90_TMA_LOADENS12_INS13_ILi2ELi4ELi3EEES16_NST_INS5_IJS17_SG_EEENS5_IJSG_SC_EEEEEEENS4_39AutoVectorizingCopyWithAssumedAlignmentILi128EEENS4_14SM90_TMA_STOREES23_S25_S25_EEEvvEEEEvNT_6ParamsE,(.L_x_165 - _ZN7cutlass13device_kernelINS_4gemm6kernel13GemmUniversalIN4cute5tupleIJiiiiEEENS1_10collective13CollectiveMmaINS1_35MainloopSm100TmaUmmaWarpSpecializedILi5ELi2ELi4ENS5_IJNS4_1CILi2EEENSA_ILi1EEESC_EEEEENS5_IJNSA_ILi128EEENSA_ILi32EEENSA_ILi256EEEEEENS_10bfloat16_tENS5_IJlSC_lEEESJ_SK_NS4_8TiledMMAINS4_8MMA_AtomIJNS4_26SM100_MMA_F16BF16_2x1SM_SSISJ_SJ_fLi128ELi32ELNS4_4UMMA5MajorE0ELSP_0ELNSO_7ScaleInE0ELSQ_0EEEEEENS4_6LayoutINS5_IJSC_SC_SC_EEENS5_IJNSA_ILi0EEESV_SV_EEEEENS5_IJNS4_10UnderscoreESY_SY_EEEEENS4_18SM100_TMA_2SM_LOADENS4_14ComposedLayoutINS4_7SwizzleILi3ELi4ELi3EEENS4_18smem_ptr_flag_bitsILi16EEENST_INS5_IJNSA_ILi8EEENSA_ILi64EEEEEENS5_IJS18_SC_EEEEEEEvNS4_8identityES11_S1C_vS1D_EENS_8epilogue10collective18CollectiveEpilogueINS1F_23Sm100TmaWarpSpecializedILi2ELi1ELi16ELb1ELb0EEEJNS5_IJS18_SG_SH_EEENS5_IJNST_IS18_SC_EENST_ISG_SC_EEEEESJ_SK_SJ_SK_NS1F_6fusion15FusionCallbacksIS1J_NS1O_17LinearCombinationISJ_fSJ_fLNS_15FloatRoundStyleE2EEES1K_S1N_JEEENS4_5SM1004TMEM4LOAD26SM100_TMEM_LOAD_32dp32b16xENS4_13SM90_TMA_LOADENS12_INS13_ILi2ELi4ELi3EEES16_NST_INS5_IJS17_SG_EEENS5_IJSG_SC_EEEEEEENS4_39AutoVectorizingCopyWithAssumedAlignmentILi128EEENS4_14SM90_TMA_STOREES23_S25_S25_EEEvvEEEEvNT_6ParamsE)
        .other          _ZN7cutlass13device_kernelINS_4gemm6kernel13GemmUniversalIN4cute5tupleIJiiiiEEENS1_10collective13CollectiveMmaINS1_35MainloopSm100TmaUmmaWarpSpecializedILi5ELi2ELi4ENS5_IJNS4_1CILi2EEENSA_ILi1EEESC_EEEEENS5_IJNSA_ILi128EEENSA_ILi32EEENSA_ILi256EEEEEENS_10bfloat16_tENS5_IJlSC_lEEESJ_SK_NS4_8TiledMMAINS4_8MMA_AtomIJNS4_26SM100_MMA_F16BF16_2x1SM_SSISJ_SJ_fLi128ELi32ELNS4_4UMMA5MajorE0ELSP_0ELNSO_7ScaleInE0ELSQ_0EEEEEENS4_6LayoutINS5_IJSC_SC_SC_EEENS5_IJNSA_ILi0EEESV_SV_EEEEENS5_IJNS4_10UnderscoreESY_SY_EEEEENS4_18SM100_TMA_2SM_LOADENS4_14ComposedLayoutINS4_7SwizzleILi3ELi4ELi3EEENS4_18smem_ptr_flag_bitsILi16EEENST_INS5_IJNSA_ILi8EEENSA_ILi64EEEEEENS5_IJS18_SC_EEEEEEEvNS4_8identityES11_S1C_vS1D_EENS_8epilogue10collective18CollectiveEpilogueINS1F_23Sm100TmaWarpSpecializedILi2ELi1ELi16ELb1ELb0EEEJNS5_IJS18_SG_SH_EEENS5_IJNST_IS18_SC_EENST_ISG_SC_EEEEESJ_SK_SJ_SK_NS1F_6fusion15FusionCallbacksIS1J_NS1O_17LinearCombinationISJ_fSJ_fLNS_15FloatRoundStyleE2EEES1K_S1N_JEEENS4_5SM1004TMEM4LOAD26SM100_TMEM_LOAD_32dp32b16xENS4_13SM90_TMA_LOADENS12_INS13_ILi2ELi4ELi3EEES16_NST_INS5_IJS17_SG_EEENS5_IJSG_SC_EEEEEEENS4_39AutoVectorizingCopyWithAssumedAlignmentILi128EEENS4_14SM90_TMA_STOREES23_S25_S25_EEEvvEEEEvNT_6ParamsE,@"STO_CUDA_ENTRY STV_DEFAULT"
_ZN7cutlass13device_kernelINS_4gemm6kernel13GemmUniversalIN4cute5tupleIJiiiiEEENS1_10collective13CollectiveMmaINS1_35MainloopSm100TmaUmmaWarpSpecializedILi5ELi2ELi4ENS5_IJNS4_1CILi2EEENSA_ILi1EEESC_EEEEENS5_IJNSA_ILi128EEENSA_ILi32EEENSA_ILi256EEEEEENS_10bfloat16_tENS5_IJlSC_lEEESJ_SK_NS4_8TiledMMAINS4_8MMA_AtomIJNS4_26SM100_MMA_F16BF16_2x1SM_SSISJ_SJ_fLi128ELi32ELNS4_4UMMA5MajorE0ELSP_0ELNSO_7ScaleInE0ELSQ_0EEEEEENS4_6LayoutINS5_IJSC_SC_SC_EEENS5_IJNSA_ILi0EEESV_SV_EEEEENS5_IJNS4_10UnderscoreESY_SY_EEEEENS4_18SM100_TMA_2SM_LOADENS4_14ComposedLayoutINS4_7SwizzleILi3ELi4ELi3EEENS4_18smem_ptr_flag_bitsILi16EEENST_INS5_IJNSA_ILi8EEENSA_ILi64EEEEEENS5_IJS18_SC_EEEEEEEvNS4_8identityES11_S1C_vS1D_EENS_8epilogue10collective18CollectiveEpilogueINS1F_23Sm100TmaWarpSpecializedILi2ELi1ELi16ELb1ELb0EEEJNS5_IJS18_SG_SH_EEENS5_IJNST_IS18_SC_EENST_ISG_SC_EEEEESJ_SK_SJ_SK_NS1F_6fusion15FusionCallbacksIS1J_NS1O_17LinearCombinationISJ_fSJ_fLNS_15FloatRoundStyleE2EEES1K_S1N_JEEENS4_5SM1004TMEM4LOAD26SM100_TMEM_LOAD_32dp32b16xENS4_13SM90_TMA_LOADENS12_INS13_ILi2ELi4ELi3EEES16_NST_INS5_IJS17_SG_EEENS5_IJSG_SC_EEEEEEENS4_39AutoVectorizingCopyWithAssumedAlignmentILi128EEENS4_14SM90_TMA_STOREES23_S25_S25_EEEvvEEEEvNT_6ParamsE:
[----:B------:R-:W1:Y:S01]  /*0000*/  LDC R1, c[0x0][0x37c] ;  /* 0x0000df00ff017b82 */ /* 0x000e620000000800 */
[----:B------:R-:W2:Y:S01]  /*0010*/  S2R R85, SR_TID.X ;  /* 0x0000000000557919 */ /* 0x000ea20000002100 */
[----:B------:R-:W3:Y:S06]  /*0020*/  LDCU.64 UR8, c[0x0][0x890] ;  /* 0x00011200ff0877ac */ /* 0x000eec0008000a00 */
[----:B------:R-:W4:Y:S01]  /*0030*/  S2UR UR46, SR_CgaCtaId ;  /* 0x00000000002e79c3 */ /* 0x000f220000008800 */
[----:B------:R-:W-:Y:S02]  /*0040*/  PRMT R70, RZ, 0x7610, R70 ;  /* 0x00007610ff467816 */ /* 0x000fe40000000046 */
[----:B------:R-:W-:Y:S01]  /*0050*/  ELECT P1, URZ, PT ;  /* 0x0000000000ff782f */ /* 0x000fe20003820000 */
[----:B------:R-:W1:Y:S01]  /*0060*/  LDCU.64 UR44, c[0x0][0x358] ;  /* 0x00006b00ff2c77ac */ /* 0x000e620008000a00 */
[----:B---3--:R-:W-:-:S04]  /*0070*/  UISETP.NE.U32.AND UP0, UPT, UR8, URZ, UPT ;  /* 0x000000ff0800728c */ /* 0x008fc8000bf05070 */
[----:B------:R-:W-:Y:S02]  /*0080*/  UISETP.NE.AND.EX UP0, UPT, UR9, URZ, UPT, UP0 ;  /* 0x000000ff0900728c */ /* 0x000fe4000bf05300 */
[----:B----4-:R-:W-:Y:S02]  /*0090*/  ULOP3.LUT UR5, UR46, 0x1, URZ, 0xc0, !UPT ;  /* 0x000000012e057892 */ /* 0x010fe4000f8ec0ff */
[----:B------:R-:W-:Y:S01]  /*00a0*/  ULOP3.LUT UR4, UR46, 0x1, URZ, 0x3c, !UPT ;  /* 0x000000012e047892 */ /* 0x000fe2000f8e3cff */
[----:B--2---:R-:W-:-:S03]  /*00b0*/  SHF.R.U32.HI R74, RZ, 0x5, R85 ;  /* 0x00000005ff4a7819 */ /* 0x004fc60000011655 */
[----:B------:R-:W-:Y:S02]  /*00c0*/  IMAD.U32 R12, RZ, RZ, UR5 ;  /* 0x00000005ff0c7e24 */ /* 0x000fe4000f8e00ff */
[----:B------:R-:W-:Y:S01]  /*00d0*/  IMAD.U32 R9, RZ, RZ, UR4 ;  /* 0x00000004ff097e24 */ /* 0x000fe2000f8e00ff */
[----:B------:R-:W2:Y:S02]  /*00e0*/  SHFL.IDX PT, R0, R74, RZ, 0x1f ;  /* 0x00001fff4a007589 */ /* 0x000ea400000e0000 */
[----:B--2---:R-:W-:Y:S01]  /*00f0*/  R2UR UR10, R0 ;  /* 0x00000000000a72ca */ /* 0x004fe200000e0000 */
[----:B-1----:R-:W-:-:S14]  /*0100*/  BRA.U UP0, `(.L_x_0) ;  /* 0x00000001002c7547 */ /* 0x002fdc000b800000 */
[----:B------:R-:W1:Y:S02]  /*0110*/  LDCU.64 UR4, c[0x0][0x888] ;  /* 0x00011100ff0477ac */ /* 0x000e640008000a00 */
[----:B-1----:R-:W-:-:S04]  /*0120*/  UISETP.NE.U32.AND UP0, UPT, UR4, URZ, UPT ;  /* 0x000000ff0400728c */ /* 0x002fc8000bf05070 */
[----:B------:R-:W-:-:S09]  /*0130*/  UISETP.NE.AND.EX UP0, UPT, UR5, URZ, UPT, UP0 ;  /* 0x000000ff0500728c */ /* 0x000fd2000bf05300 */
[----:B------:R-:W-:Y:S05]  /*0140*/  BRA.U !UP0, `(.L_x_1) ;  /* 0x0000000108107547 */ /* 0x000fea000b800000 */
[----:B------:R-:W1:Y:S02]  /*0150*/  LDC.64 R2, c[0x0][0x888] ;  /* 0x00022200ff027b82 */ /* 0x000e640000000a00 */
[----:B-1----:R1:W5:Y:S01]  /*0160*/  LDG.E R35, desc[UR44][R2.64] ;  /* 0x0000002c02237981 */ /* 0x002362000c1e1900 */
[----:B------:R-:W-:Y:S01]  /*0170*/  HFMA2 R70, -RZ, RZ, 0, 5.9604644775390625e-08 ;  /* 0x00000001ff467431 */ /* 0x000fe200000001ff */
[----:B------:R-:W-:Y:S05]  /*0180*/  BRA `(.L_x_0) ;  /* 0x00000000000c7947 */ /* 0x000fea0003800000 */
.L_x_1:
[----:B------:R-:W1:Y:S01]  /*0190*/  LDCU UR4, c[0x0][0x880] ;  /* 0x00011000ff0477ac */ /* 0x000e620008000800 */
[----:B------:R-:W-:Y:S01]  /*01a0*/  HFMA2 R70, -RZ, RZ, 0, 5.9604644775390625e-08 ;  /* 0x00000001ff467431 */ /* 0x000fe200000001ff */
[----:B-1----:R-:W-:-:S07]  /*01b0*/  MOV R35, UR4 ;  /* 0x0000000400237c02 */ /* 0x002fce0008000f00 */
.L_x_0:
[----:B------:R-:W2:Y:S02]  /*01c0*/  LDCU.64 UR4, c[0x0][0x8b0] ;  /* 0x00011600ff0477ac */ /* 0x000ea40008000a00 */
[----:B--2---:R-:W-:-:S04]  /*01d0*/  UISETP.NE.U32.AND UP0, UPT, UR4, URZ, UPT ;  /* 0x000000ff0400728c */ /* 0x004fc8000bf05070 */
[----:B------:R-:W-:-:S09]  /*01e0*/  UISETP.NE.AND.EX UP0, UPT, UR5, URZ, UPT, UP0 ;  /* 0x000000ff0500728c */ /* 0x000fd2000bf05300 */
[----:B------:R-:W-:Y:S05]  /*01f0*/  BRA.U UP0, `(.L_x_2) ;  /* 0x0000000100247547 */ /* 0x000fea000b800000 */
[----:B------:R-:W2:Y:S02]  /*0200*/  LDCU.64 UR4, c[0x0][0x8a8] ;  /* 0x00011500ff0477ac */ /* 0x000ea40008000a00 */
[----:B--2---:R-:W-:-:S04]  /*0210*/  UISETP.NE.U32.AND UP0, UPT, UR4, URZ, UPT ;  /* 0x000000ff0400728c */ /* 0x004fc8000bf05070 */
[----:B------:R-:W-:-:S09]  /*0220*/  UISETP.NE.AND.EX UP0, UPT, UR5, URZ, UPT, UP0 ;  /* 0x000000ff0500728c */ /* 0x000fd2000bf05300 */
[----:B------:R-:W-:Y:S05]  /*0230*/  BRA.U !UP0, `(.L_x_3) ;  /* 0x00000001080c7547 */ /* 0x000fea000b800000 */
[----:B------:R-:W2:Y:S02]  /*0240*/  LDC.64 R32, c[0x0][0x8a8] ;  /* 0x00022a00ff207b82 */ /* 0x000ea40000000a00 */
[----:B--2---:R2:W5:Y:S01]  /*0250*/  LDG.E R32, desc[UR44][R32.64] ;  /* 0x0000002c20207981 */ /* 0x004562000c1e1900 */
[----:B------:R-:W-:Y:S05]  /*0260*/  BRA `(.L_x_2) ;  /* 0x0000000000087947 */ /* 0x000fea0003800000 */
.L_x_3:
[----:B------:R-:W2:Y:S02]  /*0270*/  LDCU UR4, c[0x0][0x8a0] ;  /* 0x00011400ff0477ac */ /* 0x000ea40008000800 */
[----:B--2---:R-:W-:Y:S02]  /*0280*/  MOV R32, UR4 ;  /* 0x0000000400207c02 */ /* 0x004fe40008000f00 */
.L_x_2:
[----:B------:R-:W-:Y:S01]  /*0290*/  IMAD.U32 R0, RZ, RZ, UR10 ;  /* 0x0000000aff007e24 */ /* 0x000fe2000f8e00ff */
[----:B------:R-:W-:Y:S04]  /*02a0*/  BSSY.RECONVERGENT B0, `(.L_x_4) ;  /* 0x000000c000007945 */ /* 0x000fe80003800200 */
[C---:B------:R-:W-:Y:S02]  /*02b0*/  ISETP.NE.OR P2, PT, R0.reuse, 0x1, !P1 ;  /* 0x000000010000780c */ /* 0x040fe40004f45670 */
[----:B------:R-:W-:-:S11]  /*02c0*/  ISETP.NE.OR P0, PT, R0, 0x3, !P1 ;  /* 0x000000030000780c */ /* 0x000fd60004f05670 */
[----:B------:R-:W-:Y:S05]  /*02d0*/  @P2 BRA `(.L_x_5) ;  /* 0x0000000000202947 */ /* 0x000fea0003800000 */
[----:B------:R-:W3:Y:S02]  /*02e0*/  LDCU.64 UR4, c[0x0][0x348] ;  /* 0x00006900ff0477ac */ /* 0x000ee40008000a00 */
[----:B---3--:R-:W-:Y:S02]  /*02f0*/  UIADD3 UR6, UP1, UPT, UR4, 0x80, URZ ;  /* 0x0000008004067890 */ /* 0x008fe4000ff3e0ff */
[----:B------:R-:W-:Y:S02]  /*0300*/  UIADD3 UR4, UP0, UPT, UR4, 0x180, URZ ;  /* 0x0000018004047890 */ /* 0x000fe4000ff1e0ff */
[----:B------:R-:W-:Y:S02]  /*0310*/  UIADD3.X UR7, UPT, UPT, URZ, UR5, URZ, UP1, !UPT ;  /* 0x00000005ff077290 */ /* 0x000fe40008ffe4ff */
[----:B------:R-:W-:-:S07]  /*0320*/  UIADD3.X UR5, UPT, UPT, URZ, UR5, URZ, UP0, !UPT ;  /* 0x00000005ff057290 */ /* 0x000fce00087fe4ff */
[----:B------:R3:W-:Y:S02]  /*0330*/  UTMACCTL.PF [UR6] ;  /* 0x00000000060079b9 */ /* 0x0007e40008040000 */
[----:B------:R3:W-:Y:S02]  /*0340*/  UTMACCTL.PF [UR4] ;  /* 0x00000000040079b9 */ /* 0x0007e40008040000 */
[----:B---3--:R-:W-:Y:S01]  /*0350*/  NOP ;  /* 0x0000000000007918 */ /* 0x008fe20000000000 */
.L_x_5:
[----:B------:R-:W-:Y:S05]  /*0360*/  BSYNC.RECONVERGENT B0 ;  /* 0x0000000000007941 */ /* 0x000fea0003800200 */
.L_x_4:
[----:B------:R-:W-:Y:S04]  /*0370*/  BSSY.RECONVERGENT B0, `(.L_x_6) ;  /* 0x000000a000007945 */ /* 0x000fe80003800200 */
        /* <DEDUP_REMOVED lines=9> */
.L_x_7:
[----:B------:R-:W-:Y:S05]  /*0410*/  BSYNC.RECONVERGENT B0 ;  /* 0x0000000000007941 */ /* 0x000fea0003800200 */
.L_x_6:
[----:B------:R-:W3:Y:S01]  /*0420*/  LDCU.64 UR4, c[0x0][0x888] ;  /* 0x00011100ff0477ac */ /* 0x000ee20008000a00 */
[----:B------:R-:W-:Y:S02]  /*0430*/  UISETP.EQ.U32.AND UP1, UPT, UR8, URZ, UPT ;  /* 0x000000ff0800728c */ /* 0x000fe4000bf22070 */
[----:B------:R-:W-:Y:S02]  /*0440*/  UPLOP3.LUT UP5, UPT, UPT, UPT, UPT, 0x80, 0x8 ;  /* 0x000000000008789c */ /* 0x000fe40003faf070 */
[----:B---3--:R-:W-:-:S04]  /*0450*/  UISETP.NE.U32.AND UP0, UPT, UR4, URZ, UPT ;  /* 0x000000ff0400728c */ /* 0x008fc8000bf05070 */
[----:B------:R-:W-:-:S04]  /*0460*/  UISETP.NE.AND.EX UP0, UPT, UR5, URZ, UPT, UP0 ;  /* 0x000000ff0500728c */ /* 0x000fc8000bf05300 */
[----:B------:R-:W-:-:S04]  /*0470*/  UISETP.EQ.OR.EX UP2, UPT, UR9, URZ, !UP0, UP1 ;  /* 0x000000ff0900728c */ /* 0x000fc8000c742710 */
[----:B------:R-:W-:-:S05]  /*0480*/  UP2UR UR38, UPR, URZ, 0x4 ;  /* 0x00000004ff267883 */ /* 0x000fca0008000000 */
[----:B------:R-:W-:Y:S07]  /*0490*/  BRA.U !UP2, `(.L_x_8) ;  /* 0x000000010a207547 */ /* 0x000fee000b800000 */
[----:B------:R-:W-:Y:S01]  /*04a0*/  UISETP.NE.U32.AND UP2, UPT, UR8, URZ, UPT ;  /* 0x000000ff0800728c */ /* 0x000fe2000bf45070 */
[----:B-----5:R-:W-:Y:S01]  /*04b0*/  FSETP.NEU.AND P0, PT, R35, RZ, PT ;  /* 0x000000ff2300720b */ /* 0x020fe20003f0d000 */
[----:B------:R-:W-:Y:S02]  /*04c0*/  USEL UR4, URZ, 0xffffffff, UP0 ;  /* 0xffffffffff047887 */ /* 0x000fe40008000000 */
[----:B------:R-:W-:-:S10]  /*04d0*/  UISETP.NE.AND.EX UP2, UPT, UR9, URZ, UPT, UP2 ;  /* 0x000000ff0900728c */ /* 0x000fd4000bf45320 */
[----:B------:R-:W-:Y:S01]  /*04e0*/  VOTEU.ANY UP1, P0 ;  /* 0x0000000000ff7886 */ /* 0x000fe20000020100 */
[----:B------:R-:W-:-:S04]  /*04f0*/  @!UP2 USEL UR4, URZ, 0xffffffff, UP1 ;  /* 0xffffffffff04a887 */ /* 0x000fc80008800000 */
[----:B------:R-:W-:-:S04]  /*0500*/  ULOP3.LUT UR4, UR4, 0x1, URZ, 0xc0, !UPT ;  /* 0x0000000104047892 */ /* 0x000fc8000f8ec0ff */
[----:B------:R-:W-:-:S11]  /*0510*/  UISETP.NE.U32.AND UP5, UPT, UR4, 0x1, UPT ;  /* 0x000000010400788c */ /* 0x000fd6000bfa5070 */
.L_x_8:
[----:B------:R-:W3:Y:S01]  /*0520*/  SHFL.IDX PT, R0, R74, RZ, 0x1f ;  /* 0x00001fff4a007589 */ /* 0x000ee200000e0000 */
[----:B------:R-:W-:Y:S01]  /*0530*/  R2UR UR4, R12 ;  /* 0x000000000c0472ca */ /* 0x000fe200000e0000 */
[----:B------:R-:W-:-:S04]  /*0540*/  UISETP.NE.AND UP1, UPT, UR10, 0x2, UPT ;  /* 0x000000020a00788c */ /* 0x000fc8000bf25270 */
[----:B------:R-:W-:-:S08]  /*0550*/  USEL UR37, URZ, 0x1, UP1 ;  /* 0x00000001ff257887 */ /* 0x000fd00008800000 */
[----:B------:R-:W-:-:S06]  /*0560*/  UISETP.EQ.AND UP2, UPT, UR4, URZ, !UP1 ;  /* 0x000000ff0400728c */ /* 0x000fcc000cf42270 */
[----:B------:R-:W-:Y:S02]  /*0570*/  PLOP3.LUT P5, PT, P1, PT, UP2, 0x80, 0x8 ;  /* 0x000000000008781c */ /* 0x000fe40000faf028 */
[----:B---3--:R-:W-:-:S13]  /*0580*/  ISETP.NE.AND P0, PT, R0, RZ, PT ;  /* 0x000000ff0000720c */ /* 0x008fda0003f05270 */
[----:B------:R-:W-:Y:S05]  /*0590*/  @P0 BRA `(.L_x_9) ;  /* 0x00000000004c0947 */ /* 0x000fea0003800000 */
[----:B------:R-:W-:Y:S01]  /*05a0*/  UMOV UR4, 0x400 ;  /* 0x0000040000047882 */ /* 0x000fe20000000000 */
[----:B------:R-:W-:Y:S01]  /*05b0*/  UMOV UR6, 0x1 ;  /* 0x0000000100067882 */ /* 0x000fe20000000000 */
[----:B------:R-:W-:Y:S02]  /*05c0*/  ULEA UR4, UR46, UR4, 0x18 ;  /* 0x000000042e047291 */ /* 0x000fe4000f8ec0ff */
[----:B------:R-:W-:-:S04]  /*05d0*/  UIADD3 UR6, UPT, UPT, -UR6, 0x100000, URZ ;  /* 0x0010000006067890 */ /* 0x000fc8000fffe1ff */
[----:B------:R-:W-:Y:S02]  /*05e0*/  USHF.L.U32 UR7, UR6, 0xb, URZ ;  /* 0x0000000b06077899 */ /* 0x000fe400080006ff */
[----:B------:R-:W-:Y:S01]  /*05f0*/  USHF.L.U32 UR6, UR6, 0x1, URZ ;  /* 0x0000000106067899 */ /* 0x000fe200080006ff */
[----:B------:R-:W-:Y:S01]  /*0600*/  ELECT P0, URZ, PT ;  /* 0x0000000000ff782f */ /* 0x000fe20003800000 */
[----:B------:R-:W3:Y:S10]  /*0610*/  FENCE.VIEW.ASYNC.S ;  /* 0x00000000000073c6 */ /* 0x000ef40000000000 */
[----:B---3--:R3:W4:Y:S01]  /*0620*/  SYNCS.EXCH.64 URZ, [UR4], UR6 ;  /* 0x0000000604ff75b2 */ /* 0x0087220008000100 */
[----:B------:R3:W1:Y:S01]  /*0630*/  SYNCS.EXCH.64 URZ, [UR4+0x28], UR6 ;  /* 0x0000280604ff75b2 */ /* 0x0006620008000100 */
        /* <DEDUP_REMOVED lines=8> */
[----:B------:R-:W-:Y:S01]  /*06c0*/  NOP ;  /* 0x0000000000007918 */ /* 0x000fe20000000000 */
.L_x_9:
[----:B------:R-:W2:Y:S01]  /*06d0*/  SHFL.IDX PT, R0, R74, RZ, 0x1f ;  /* 0x00001fff4a007589 */ /* 0x000ea200000e0000 */
[----:B------:R-:W-:Y:S01]  /*06e0*/  NOP ;  /* 0x0000000000007918 */ /* 0x000fe20000000000 */
[----:B--2---:R-:W-:-:S13]  /*06f0*/  ISETP.NE.AND P0, PT, R0, 0x1, PT ;  /* 0x000000010000780c */ /* 0x004fda0003f05270 */
[----:B------:R-:W-:Y:S05]  /*0700*/  @P0 BRA `(.L_x_10) ;  /* 0x0000000000440947 */ /* 0x000fea0003800000 */
[----:B---3--:R-:W-:Y:S01]  /*0710*/  UMOV UR4, 0x400 ;  /* 0x0000040000047882 */ /* 0x008fe20000000000 */
[----:B------:R-:W-:Y:S01]  /*0720*/  UMOV UR8, 0x20 ;  /* 0x0000002000087882 */ /* 0x000fe20000000000 */
[----:B------:R-:W-:Y:S01]  /*0730*/  UMOV UR6, 0x80 ;  /* 0x0000008000067882 */ /* 0x000fe20000000000 */
[----:B------:R-:W-:Y:S02]  /*0740*/  ULEA UR4, UR46, UR4, 0x18 ;  /* 0x000000042e047291 */ /* 0x000fe4000f8ec0ff */
[----:B------:R-:W-:-:S04]  /*0750*/  UIADD3 UR8, UPT, UPT, -UR8, 0x100000, URZ ;  /* 0x0010000008087890 */ /* 0x000fc8000fffe1ff */
[----:B------:R-:W-:Y:S02]  /*0760*/  USHF.L.U32 UR9, UR8, 0xb, URZ ;  /* 0x0000000b08097899 */ /* 0x000fe400080006ff */
[----:B------:R-:W-:Y:S02]  /*0770*/  USHF.L.U32 UR8, UR8, 0x1, URZ ;  /* 0x0000000108087899 */ /* 0x000fe400080006ff */
[----:B------:R-:W-:-:S04]  /*0780*/  UIADD3 UR6, UPT, UPT, -UR6, 0x100000, URZ ;  /* 0x0010000006067890 */ /* 0x000fc8000fffe1ff */
[----:B------:R-:W-:Y:S02]  /*0790*/  USHF.L.U32 UR7, UR6, 0xb, URZ ;  /* 0x0000000b06077899 */ /* 0x000fe400080006ff */
[----:B------:R-:W-:Y:S01]  /*07a0*/  USHF.L.U32 UR6, UR6, 0x1, URZ ;  /* 0x0000000106067899 */ /* 0x000fe200080006ff */
[----:B------:R-:W-:Y:S01]  /*07b0*/  ELECT P0, URZ, PT ;  /* 0x0000000000ff782f */ /* 0x000fe20003800000 */
[----:B------:R-:W2:Y:S02]  /*07c0*/  FENCE.VIEW.ASYNC.S ;  /* 0x00000000000073c6 */ /* 0x000ea40000000000 */
[----:B--2---:R2:W3:Y:S08]  /*07d0*/  SYNCS.EXCH.64 URZ, [UR4+0x50], UR8 ;  /* 0x0000500804ff75b2 */ /* 0x0044f00008000100 */
[----:B------:R2:W1:Y:S01]  /*07e0*/  SYNCS.EXCH.64 URZ, [UR4+0x60], UR6 ;  /* 0x0000600604ff75b2 */ /* 0x0004620008000100 */
[----:B------:R2:W1:Y:S01]  /*07f0*/  SYNCS.EXCH.64 URZ, [UR4+0x58], UR8 ;  /* 0x0000580804ff75b2 */ /* 0x0004620008000100 */
[----:B------:R2:W1:Y:S01]  /*0800*/  SYNCS.EXCH.64 URZ, [UR4+0x68], UR6 ;  /* 0x0000680604ff75b2 */ /* 0x0004620008000100 */
[----:B------:R-:W-:Y:S01]  /*0810*/  NOP ;  /* 0x0000000000007918 */ /* 0x000fe20000000000 */
.L_x_10:
[----:B------:R-:W4:Y:S01]  /*0820*/  SHFL.IDX PT, R0, R74, RZ, 0x1f ;  /* 0x00001fff4a007589 */ /* 0x000f2200000e0000 */
[----:B------:R-:W-:Y:S01]  /*0830*/  NOP ;  /* 0x0000000000007918 */ /* 0x000fe20000000000 */
[----:B----4-:R-:W-:-:S13]  /*0840*/  ISETP.NE.AND P0, PT, R0, 0x3, PT ;  /* 0x000000030000780c */ /* 0x010fda0003f05270 */
[----:B------:R-:W-:Y:S05]  /*0850*/  @P0 BRA `(.L_x_11) ;  /* 0x00000000002c0947 */ /* 0x000fea0003800000 */
[----:B--23--:R-:W-:Y:S01]  /*0860*/  UMOV UR6, 0x400 ;  /* 0x0000040000067882 */ /* 0x00cfe20000000000 */
[----:B------:R-:W-:Y:S01]  /*0870*/  UMOV UR4, 0x20 ;  /* 0x0000002000047882 */ /* 0x000fe20000000000 */
[----:B------:R-:W-:Y:S02]  /*0880*/  ULEA UR6, UR46, UR6, 0x18 ;  /* 0x000000062e067291 */ /* 0x000fe4000f8ec0ff */
[----:B------:R-:W-:-:S04]  /*0890*/  UIADD3 UR4, UPT, UPT, -UR4, 0x100000, URZ ;  /* 0x0010000004047890 */ /* 0x000fc8000fffe1ff */
[----:B------:R-:W-:Y:S02]  /*08a0*/  USHF.L.U32 UR5, UR4, 0xb, URZ ;  /* 0x0000000b04057899 */ /* 0x000fe400080006ff */
[----:B------:R-:W-:Y:S01]  /*08b0*/  USHF.L.U32 UR4, UR4, 0x1, URZ ;  /* 0x0000000104047899 */ /* 0x000fe200080006ff */
[----:B------:R-:W-:Y:S01]  /*08c0*/  ELECT P0, URZ, PT ;  /* 0x0000000000ff782f */ /* 0x000fe20003800000 */
[----:B------:R-:W2:Y:S10]  /*08d0*/  FENCE.VIEW.ASYNC.S ;  /* 0x00000000000073c6 */ /* 0x000eb40000000000 */
[----:B--2---:R4:W2:Y:S01]  /*08e0*/  SYNCS.EXCH.64 URZ, [UR6+0x70], UR4 ;  /* 0x0000700406ff75b2 */ /* 0x0048a20008000100 */
[----:B------:R4:W3:Y:S02]  /*08f0*/  SYNCS.EXCH.64 URZ, [UR6+0x78], UR4 ;  /* 0x0000780406ff75b2 */ /* 0x0008e40008000100 */
[----:B----4-:R-:W-:Y:S01]  /*0900*/  NOP ;  /* 0x0000000000007918 */ /* 0x010fe20000000000 */
.L_x_11:
[----:B------:R-:W4:Y:S01]  /*0910*/  SHFL.IDX PT, R0, R74, RZ, 0x1f ;  /* 0x00001fff4a007589 */ /* 0x000f2200000e0000 */
[----:B------:R-:W-:Y:S01]  /*0920*/  NOP ;  /* 0x0000000000007918 */ /* 0x000fe20000000000 */
[----:B----4-:R-:W-:-:S13]  /*0930*/  ISETP.NE.AND P0, PT, R0, 0x4, PT ;  /* 0x000000040000780c */ /* 0x010fda0003f05270 */
[----:B------:R-:W-:Y:S05]  /*0940*/  @P0 BRA `(.L_x_12) ;  /* 0x0000000000480947 */ /* 0x000fea0003800000 */
[----:B--23--:R-:W-:Y:S01]  /*0950*/  UMOV UR4, 0x1e0 ;  /* 0x000001e000047882 */ /* 0x00cfe20000000000 */
[----:B------:R-:W-:Y:S01]  /*0960*/  UMOV UR6, 0x400 ;  /* 0x0000040000067882 */ /* 0x000fe20000000000 */
[----:B------:R-:W-:Y:S01]  /*0970*/  USEL UR4, UR4, 0x1a0, UP5 ;  /* 0x000001a004047887 */ /* 0x000fe2000a800000 */
        /* <DEDUP_REMOVED lines=10> */
[----:B--2---:R4:W2:Y:S08]  /*0a20*/  SYNCS.EXCH.64 URZ, [UR6+0x80], UR8 ;  /* 0x0000800806ff75b2 */ /* 0x0048b00008000100 */
[----:B------:R4:W3:Y:S01]  /*0a30*/  SYNCS.EXCH.64 URZ, [UR6+0x90], UR4 ;  /* 0x0000900406ff75b2 */ /* 0x0008e20008000100 */
[----:B------:R4:W1:Y:S01]  /*0a40*/  SYNCS.EXCH.64 URZ, [UR6+0x88], UR8 ;  /* 0x0000880806ff75b2 */ /* 0x0008620008000100 */
[----:B------:R4:W1:Y:S02]  /*0a50*/  SYNCS.EXCH.64 URZ, [UR6+0x98], UR4 ;  /* 0x0000980406ff75b2 */ /* 0x0008640008000100 */
[----:B----4-:R-:W-:Y:S01]  /*0a60*/  NOP ;  /* 0x0000000000007918 */ /* 0x010fe20000000000 */
.L_x_12:
[----:B------:R-:W4:Y:S01]  /*0a70*/  SHFL.IDX PT, R0, R74, RZ, 0x1f ;  /* 0x00001fff4a007589 */ /* 0x000f2200000e0000 */
[----:B------:R-:W-:Y:S01]  /*0a80*/  NOP ;  /* 0x0000000000007918 */ /* 0x000fe20000000000 */
[----:B----4-:R-:W-:-:S13]  /*0a90*/  ISETP.NE.AND P0, PT, R0, 0x5, PT ;  /* 0x000000050000780c */ /* 0x010fda0003f05270 */
[----:B------:R-:W-:Y:S05]  /*0aa0*/  @P0 BRA `(.L_x_13) ;  /* 0x0000000000540947 */ /* 0x000fea0003800000 */
[----:B--23--:R-:W-:Y:S01]  /*0ab0*/  UMOV UR4, 0x400 ;  /* 0x0000040000047882 */ /* 0x00cfe20000000000 */
        /* <DEDUP_REMOVED lines=14> */
[----:B------:R4:W1:Y:S01]  /*0ba0*/  SYNCS.EXCH.64 URZ, [UR4+0xc8], UR8 ;  /* 0x0000c80804ff75b2 */ /* 0x0008620008000100 */
[----:B------:R4:W1:Y:S01]  /*0bb0*/  SYNCS.EXCH.64 URZ, [UR4+0xb0], UR6 ;  /* 0x0000b00604ff75b2 */ /* 0x0008620008000100 */
[----:B------:R4:W1:Y:S01]  /*0bc0*/  SYNCS.EXCH.64 URZ, [UR4+0xd0], UR8 ;  /* 0x0000d00804ff75b2 */ /* 0x0008620008000100 */
[----:B------:R4:W1:Y:S01]  /*0bd0*/  SYNCS.EXCH.64 URZ, [UR4+0xb8], UR6 ;  /* 0x0000b80604ff75b2 */ /* 0x0008620008000100 */
[----:B------:R4:W1:Y:S02]  /*0be0*/  SYNCS.EXCH.64 URZ, [UR4+0xd8], UR8 ;  /* 0x0000d80804ff75b2 */ /* 0x0008640008000100 */
[----:B----4-:R-:W-:Y:S01]  /*0bf0*/  NOP ;  /* 0x0000000000007918 */ /* 0x010fe20000000000 */
.L_x_13:
[----:B------:R-:W4:Y:S01]  /*0c00*/  SHFL.IDX PT, R0, R74, RZ, 0x1f ;  /* 0x00001fff4a007589 */ /* 0x000f2200000e0000 */
[----:B------:R-:W-:Y:S01]  /*0c10*/  ISETP.NE.OR P1, PT, RZ, UR10, !P1 ;  /* 0x0000000aff007c0c */ /* 0x000fe2000cf25670 */
        /* <DEDUP_REMOVED lines=12> */
[----:B------:R4:W3:Y:S01]  /*0ce0*/  SYNCS.EXCH.64 URZ, [UR4+0xf0], UR6 ;  /* 0x0000f00604ff75b2 */ /* 0x0008e20008000100 */
[----:B------:R4:W1:Y:S01]  /*0cf0*/  SYNCS.EXCH.64 URZ, [UR4+0xe8], UR6 ;  /* 0x0000e80604ff75b2 */ /* 0x0008620008000100 */
[----:B------:R4:W1:Y:S02]  /*0d00*/  SYNCS.EXCH.64 URZ, [UR4+0xf8], UR6 ;  /* 0x0000f80604ff75b2 */ /* 0x0008640008000100 */
[----:B----4-:R-:W-:Y:S01]  /*0d10*/  NOP ;  /* 0x0000000000007918 */ /* 0x010fe20000000000 */
.L_x_14:
[----:B------:R-:W-:Y:S01]  /*0d20*/  VOTEU.ALL UP1, P1 ;  /* 0x0000000000ff7886 */ /* 0x000fe20000820000 */
[----:B--23--:R-:W2:Y:S01]  /*0d30*/  LDCU UR7, c[0x0][0x36c] ;  /* 0x00006d80ff0777ac */ /* 0x00cea20008000800 */
[----:B------:R-:W-:Y:S01]  /*0d40*/  NOP ;  /* 0x0000000000007918 */ /* 0x000fe20000000000 */
[----:B------:R-:W-:Y:S01]  /*0d50*/  LOP3.LUT R10, R85, 0x1f, RZ, 0xc0, !PT ;  /* 0x0000001f550a7812 */ /* 0x000fe200078ec0ff */
[----:B------:R-:W-:Y:S01]  /*0d60*/  UMOV UR4, 0x20 ;  /* 0x0000002000047882 */ /* 0x000fe20000000000 */
[----:B------:R-:W-:Y:S01]  /*0d70*/  @!UP1 UMOV UR6, 0x400 ;  /* 0x0000040000069882 */ /* 0x000fe20000000000 */
[----:B------:R-:W-:-:S04]  /*0d80*/  @!UP1 UIADD3 UR4, UPT, UPT, -UR4, 0x100000, URZ ;  /* 0x0010000004049890 */ /* 0x000fc8000fffe1ff */
[----:B------:R-:W-:Y:S02]  /*0d90*/  @!UP1 USHF.L.U32 UR5, UR4, 0xb, URZ ;  /* 0x0000000b04059899 */ /* 0x000fe400080006ff */
[----:B------:R-:W-:Y:S02]  /*0da0*/  @!UP1 USHF.L.U32 UR4, UR4, 0x1, URZ ;  /* 0x0000000104049899 */ /* 0x000fe400080006ff */
[----:B------:R-:W-:Y:S01]  /*0db0*/  @!UP1 ULEA UR6, UR46, UR6, 0x18 ;  /* 0x000000062e069291 */ /* 0x000fe2000f8ec0ff */
[----:B------:R-:W-:Y:S01]  /*0dc0*/  VOTEU.ALL UP1, P1 ;  /* 0x0000000000ff7886 */ /* 0x000fe20000820000 */
[----:B------:R-:W-:Y:S01]  /*0dd0*/  UISETP.NE.AND UP4, UPT, UR10, URZ, UPT ;  /* 0x000000ff0a00728c */ /* 0x000fe2000bf85270 */
[----:B------:R-:W3:Y:S09]  /*0de0*/  FENCE.VIEW.ASYNC.S ;  /* 0x00000000000073c6 */ /* 0x000ef20000000000 */
[----:B---3--:R3:W4:Y:S01]  /*0df0*/  @!UP1 SYNCS.EXCH.64 URZ, [UR6+0x100], UR4 ;  /* 0x0001000406ff95b2 */ /* 0x0087220008000100 */
[----:B--2---:R-:W-:-:S09]  /*0e00*/  UISETP.EQ.U32.AND UP1, UPT, UR7, 0x1, UPT ;  /* 0x000000010700788c */ /* 0x004fd2000bf22070 */
[----:B------:R-:W-:Y:S05]  /*0e10*/  BRA.U !UP1, `(.L_x_15) ;  /* 0x0000000109087547 */ /* 0x000fea000b800000 */
[----:B-1--4-:R-:W-:Y:S01]  /*0e20*/  UCGABAR_ARV ;  /* 0x00000000000079c7 */ /* 0x012fe20008000000 */
[----:B------:R-:W-:Y:S05]  /*0e30*/  BRA `(.L_x_16) ;  /* 0x0000000000047947 */ /* 0x000fea0003800000 */
.L_x_15:
[----:B-1--4-:R-:W-:Y:S01]  /*0e40*/  NOP ;  /* 0x0000000000007918 */ /* 0x012fe20000000000 */
.L_x_16:
[----:B------:R-:W1:Y:S01]  /*0e50*/  S2R R69, SR_CTAID.Y ;  /* 0x0000000000457919 */ /* 0x000e620000002600 */
[----:B------:R-:W-:-:S05]  /*0e60*/  CS2R.32 R68, SR_CgaSize ;  /* 0x0000000000447805 */ /* 0x000fca0000008a00 */
[----:B------:R-:W-:-:S05]  /*0e70*/  IMAD R68, R68, -0xa0, RZ ;  /* 0xffffff6044447824 */ /* 0x000fca00078e02ff */
[----:B---3--:R-:W-:-:S14]  /*0e80*/  R2UR UR4, R68 ;  /* 0x00000000440472ca */ /* 0x008fdc00000e0000 */
[----:B------:R-:W2:Y:S01]  /*0e90*/  LDCU UR4, c[0x0][UR4+0x2b4] ;  /* 0x00005680040477ac */ /* 0x000ea20008000800 */
[----:B------:R-:W-:-:S05]  /*0ea0*/  CS2R.32 R0, SR_CgaSize ;  /* 0x0000000000007805 */ /* 0x000fca0000008a00 */
[----:B------:R-:W-:-:S06]  /*0eb0*/  IMAD R0, R0, -0xa0, RZ ;  /* 0xffffff6000007824 */ /* 0x000fcc00078e02ff */
[----:B------:R-:W3:Y:S01]  /*0ec0*/  LDC R0, c[0x0][R0+0x2a4] ;  /* 0x0000a90000007b82 */ /* 0x000ee20000000800 */
[----:B------:R-:W-:Y:S01]  /*0ed0*/  PRMT R8, RZ, 0x7610, R8 ;  /* 0x00007610ff087816 */ /* 0x000fe20000000008 */
[----:B------:R-:W4:Y:S01]  /*0ee0*/  S2R R11, SR_CTAID.X ;  /* 0x00000000000b7919 */ /* 0x000f220000002500 */
[----:B------:R-:W-:-:S05]  /*0ef0*/  CS2R.32 R68, SR_CgaSize ;  /* 0x0000000000447805 */ /* 0x000fca0000008a00 */
[----:B------:R-:W-:-:S05]  /*0f00*/  IMAD R68, R68, -0xa0, RZ ;  /* 0xffffff6044447824 */ /* 0x000fca00078e02ff */
[----:B------:R-:W-:-:S14]  /*0f10*/  R2UR UR5, R68 ;  /* 0x00000000440572ca */ /* 0x000fdc00000e0000 */
[----:B------:R-:W3:Y:S01]  /*0f20*/  LDCU UR5, c[0x0][UR5+0x2b0] ;  /* 0x00005600050577ac */ /* 0x000ee20008000800 */
[----:B------:R-:W-:Y:S01]  /*0f30*/  UISETP.NE.AND UP2, UPT, UR10, 0x2, UPT ;  /* 0x000000020a00788c */ /* 0x000fe2000bf45270 */
[----:B------:R-:W2:Y:S01]  /*0f40*/  LDC R13, c[0x0][0xb24] ;  /* 0x0002c900ff0d7b82 */ /* 0x000ea20000000800 */
[----:B------:R-:W-:-:S05]  /*0f50*/  CS2R.32 R2, SR_CgaSize ;  /* 0x0000000000027805 */ /* 0x000fca0000008a00 */
[----:B------:R-:W-:-:S06]  /*0f60*/  IMAD R2, R2, -0xa0, RZ ;  /* 0xffffff6002027824 */ /* 0x000fcc00078e02ff */
[----:B------:R-:W3:Y:S08]  /*0f70*/  LDC R2, c[0x0][R2+0x2a0] ;  /* 0x0000a80002027b82 */ /* 0x000ef00000000800 */
[----:B------:R-:W3:Y:S01]  /*0f80*/  LDC R26, c[0x0][0xb24] ;  /* 0x0002c900ff1a7b82 */ /* 0x000ee20000000800 */
[----:B-1----:R-:W-:-:S07]  /*0f90*/  I2FP.F32.U32 R3, R69 ;  /* 0x0000004500037245 */ /* 0x002fce0000201000 */
[----:B------:R-:W1:Y:S01]  /*0fa0*/  S2UR UR60, SR_CTAID.Z ;  /* 0x00000000003c79c3 */ /* 0x000e620000002700 */
[----:B--2---:R-:W-:Y:S01]  /*0fb0*/  ISETP.GE.AND P0, PT, R13, 0x1, PT ;  /* 0x000000010d00780c */ /* 0x004fe20003f06270 */
[----:B----4-:R-:W-:Y:S01]  /*0fc0*/  IMAD.MOV.U32 R63, RZ, RZ, R11 ;  /* 0x000000ffff3f7224 */ /* 0x010fe200078e000b */
[----:B------:R-:W-:Y:S01]  /*0fd0*/  I2FP.F32.U32 R4, R11 ;  /* 0x0000000b00047245 */ /* 0x000fe20000201000 */
[----:B------:R-:W-:Y:S01]  /*0fe0*/  FMUL R3, R3, UR4 ;  /* 0x0000000403037c20 */ /* 0x000fe20008400000 */
[----:B------:R-:W2:Y:S03]  /*0ff0*/  LDCU UR4, c[0x0][0xb30] ;  /* 0x00016600ff0477ac */ /* 0x000ea60008000800 */
[----:B---3--:R-:W-:Y:S01]  /*1000*/  FMUL R4, R4, UR5 ;  /* 0x0000000504047c20 */ /* 0x008fe20008400000 */
[----:B------:R-:W3:Y:S08]  /*1010*/  F2I.U32.TRUNC.NTZ R62, R3 ;  /* 0x00000003003e7305 */ /* 0x000ef0000020f000 */
[----:B------:R-:W4:Y:S01]  /*1020*/  F2I.U32.TRUNC.NTZ R68, R4 ;  /* 0x0000000400447305 */ /* 0x000f22000020f000 */
[----:B--2---:R-:W-:Y:S01]  /*1030*/  UISETP.NE.AND UP3, UPT, UR4, 0x1, UPT ;  /* 0x000000010400788c */ /* 0x004fe2000bf65270 */
[----:B---3--:R-:W-:-:S05]  /*1040*/  IADD3 R62, PT, PT, -R62, RZ, RZ ;  /* 0x000000ff3e3e7210 */ /* 0x008fca0007ffe1ff */
[----:B------:R-:W-:Y:S01]  /*1050*/  IMAD R62, R0, R62, R69 ;  /* 0x0000003e003e7224 */ /* 0x000fe200078e0245 */
[----:B------:R-:W-:Y:S01]  /*1060*/  PRMT R0, RZ, 0x7610, R0 ;  /* 0x00007610ff007816 */ /* 0x000fe20000000000 */
[----:B----4-:R-:W-:-:S04]  /*1070*/  IMAD.MOV R68, RZ, RZ, -R68 ;  /* 0x000000ffff447224 */ /* 0x010fc800078e0a44 */
[----:B------:R-:W-:Y:S01]  /*1080*/  IMAD R68, R2, R68, R11 ;  /* 0x0000004402447224 */ /* 0x000fe200078e020b */
[----:B-1----:R-:W-:Y:S06]  /*1090*/  BRA.U UP4, `(.L_x_17) ;  /* 0x0000000104247547 */ /* 0x002fec000b800000 */
[----:B------:R-:W-:Y:S01]  /*10a0*/  ISETP.NE.AND P1, PT, R62, RZ, PT ;  /* 0x000000ff3e00720c */ /* 0x000fe20003f25270 */
[----:B------:R-:W-:Y:S01]  /*10b0*/  IMAD.MOV.U32 R0, RZ, RZ, 0x3 ;  /* 0x00000003ff007424 */ /* 0x000fe200078e00ff */
[C---:B------:R-:W-:Y:S02]  /*10c0*/  LOP3.LUT R3, R68.reuse, 0xfffffffe, RZ, 0xc0, !PT ;  /* 0xfffffffe44037812 */ /* 0x040fe400078ec0ff */
[----:B------:R-:W-:Y:S02]  /*10d0*/  ISETP.LT.U32.OR P1, PT, R68, 0x2, !P1 ;  /* 0x000000024400780c */ /* 0x000fe40004f21470 */
[----:B------:R-:W-:Y:S02]  /*10e0*/  SHF.L.U32 R0, R0, R3, RZ ;  /* 0x0000000300007219 */ /* 0x000fe400000006ff */
[----:B------:R-:W-:Y:S02]  /*10f0*/  SEL R5, RZ, 0x1, !P1 ;  /* 0x00000001ff057807 */ /* 0x000fe40004800000 */
[----:B------:R-:W-:-:S05]  /*1100*/  SEL R2, RZ, 0x2, !P1 ;  /* 0x00000002ff027807 */ /* 0x000fca0004800000 */
[----:B------:R-:W-:-:S05]  /*1110*/  IMAD.IADD R2, R5, 0x1, R2 ;  /* 0x0000000105027824 */ /* 0x000fca00078e0202 */
[----:B------:R-:W-:Y:S02]  /*1120*/  PRMT R8, R2, 0x7610, R8 ;  /* 0x0000761002087816 */ /* 0x000fe40000000008 */
.L_x_17:
[----:B------:R-:W-:Y:S05]  /*1130*/  @!P0 BRA `(.L_x_18) ;  /* 0x0000000000b88947 */ /* 0x000fea0003800000 */
[----:B------:R-:W1:Y:S01]  /*1140*/  LDC.64 R4, c[0x0][0xb18] ;  /* 0x0002c600ff047b82 */ /* 0x000e620000000a00 */
[----:B------:R-:W-:-:S07]  /*1150*/  ISETP.NE.AND P0, PT, R13, 0x1, PT ;  /* 0x000000010d00780c */ /* 0x000fce0003f05270 */
[----:B------:R-:W2:Y:S08]  /*1160*/  LDC R16, c[0x0][0xb0c] ;  /* 0x0002c300ff107b82 */ /* 0x000eb00000000800 */
[----:B------:R-:W3:Y:S08]  /*1170*/  LDC R15, c[0x0][0x370] ;  /* 0x0000dc00ff0f7b82 */ /* 0x000ef00000000800 */
[----:B------:R-:W4:Y:S01]  /*1180*/  LDC R18, c[0x0][0x374] ;  /* 0x0000dd00ff127b82 */ /* 0x000f220000000800 */
[----:B-1----:R-:W-:-:S07]  /*1190*/  ISETP.NE.AND P1, PT, R4, 0x1, PT ;  /* 0x000000010400780c */ /* 0x002fce0003f25270 */
[----:B------:R-:W3:Y:S01]  /*11a0*/  LDC.64 R6, c[0x0][0xb10] ;  /* 0x0002c400ff067b82 */ /* 0x000ee20000000a00 */
[----:B--2---:R-:W-:-:S07]  /*11b0*/  ISETP.NE.AND P2, PT, R16, 0x1, PT ;  /* 0x000000011000780c */ /* 0x004fce0003f45270 */
[----:B------:R-:W1:Y:S08]  /*11c0*/  LDC R14, c[0x0][0xb20] ;  /* 0x0002c800ff0e7b82 */ /* 0x000e700000000800 */
[----:B------:R-:W2:Y:S01]  /*11d0*/  LDC.64 R2, c[0x0][0xb28] ;  /* 0x0002ca00ff027b82 */ /* 0x000ea20000000a00 */
[----:B----4-:R-:W-:-:S04]  /*11e0*/  IMAD.HI.U32 R17, R18, R5, RZ ;  /* 0x0000000512117227 */ /* 0x010fc800078e00ff */
[----:B------:R-:W-:-:S04]  /*11f0*/  IMAD.HI.U32 R5, R69, R5, RZ ;  /* 0x0000000545057227 */ /* 0x000fc800078e00ff */
[----:B---3--:R-:W-:-:S04]  /*1200*/  IMAD.HI.U32 R20, R15, R6, RZ ;  /* 0x000000060f147227 */ /* 0x008fc800078e00ff */
[----:B------:R-:W-:Y:S01]  /*1210*/  IMAD.HI.U32 R22, R11, R6, RZ ;  /* 0x000000060b167227 */ /* 0x000fe200078e00ff */
[-C--:B------:R-:W-:Y:S02]  /*1220*/  @P2 SHF.R.U32.HI R15, RZ, R7.reuse, R20 ;  /* 0x00000007ff0f2219 */ /* 0x080fe40000011614 */
[-C--:B-1----:R-:W-:Y:S02]  /*1230*/  @P1 SHF.R.U32.HI R18, RZ, R14.reuse, R17 ;  /* 0x0000000eff121219 */ /* 0x082fe40000011611 */
[----:B------:R-:W-:Y:S02]  /*1240*/  SHF.R.U32.HI R14, RZ, R14, R5 ;  /* 0x0000000eff0e7219 */ /* 0x000fe40000011605 */
[----:B------:R-:W-:Y:S02]  /*1250*/  SHF.R.U32.HI R22, RZ, R7, R22 ;  /* 0x00000007ff167219 */ /* 0x000fe40000011616 */
[----:B------:R-:W-:Y:S01]  /*1260*/  SEL R5, R69, R14, !P1 ;  /* 0x0000000e45057207 */ /* 0x000fe20004800000 */
[----:B--2---:R-:W-:Y:S01]  /*1270*/  IMAD.HI.U32 R20, R18, R2, RZ ;  /* 0x0000000212147227 */ /* 0x004fe200078e00ff */
[----:B------:R-:W-:-:S02]  /*1280*/  SEL R63, R11, R22, !P2 ;  /* 0x000000160b3f7207 */ /* 0x000fc40005000000 */
[----:B------:R-:W-:Y:S01]  /*1290*/  IADD3 R7, PT, PT, -R5, RZ, RZ ;  /* 0x000000ff05077210 */ /* 0x000fe20007ffe1ff */
[----:B------:R-:W-:Y:S01]  /*12a0*/  IMAD.HI.U32 R6, R15, R2, RZ ;  /* 0x000000020f067227 */ /* 0x000fe200078e00ff */
[----:B------:R-:W-:-:S03]  /*12b0*/  @P0 SHF.R.U32.HI R18, RZ, R3, R20 ;  /* 0x00000003ff120219 */ /* 0x000fc60000011614 */
[----:B------:R-:W-:Y:S01]  /*12c0*/  IMAD R7, R4, R7, R69 ;  /* 0x0000000704077224 */ /* 0x000fe200078e0245 */
[----:B------:R-:W-:Y:S01]  /*12d0*/  @P0 SHF.R.U32.HI R15, RZ, R3, R6 ;  /* 0x00000003ff0f0219 */ /* 0x000fe20000011606 */
[----:B------:R-:W-:-:S04]  /*12e0*/  IMAD R18, R18, R13, RZ ;  /* 0x0000000d12127224 */ /* 0x000fc800078e02ff */
[----:B------:R-:W-:Y:S01]  /*12f0*/  IMAD R6, R15, R13, RZ ;  /* 0x0000000d0f067224 */ /* 0x000fe200078e02ff */
[----:B------:R-:W-:-:S04]  /*1300*/  ISETP.GE.AND P1, PT, R5, R18, PT ;  /* 0x000000120500720c */ /* 0x000fc80003f26270 */
[----:B------:R-:W-:Y:S01]  /*1310*/  ISETP.GE.OR P1, PT, R63, R6, P1 ;  /* 0x000000063f00720c */ /* 0x000fe20000f26670 */
[----:B------:R-:W-:-:S05]  /*1320*/  IMAD.HI.U32 R6, R5, R2, RZ ;  /* 0x0000000205067227 */ /* 0x000fca00078e00ff */
[----:B------:R-:W-:-:S04]  /*1330*/  SHF.R.U32.HI R6, RZ, R3, R6 ;  /* 0x00000003ff067219 */ /* 0x000fc80000011606 */
[----:B------:R-:W-:-:S03]  /*1340*/  SEL R6, R5, R6, !P0 ;  /* 0x0000000605067207 */ /* 0x000fc60004000000 */
[----:B------:R-:W-:Y:S01]  /*1350*/  @!P1 IMAD.HI.U32 R14, R63, R2, RZ ;  /* 0x000000023f0e9227 */ /* 0x000fe200078e00ff */
[----:B------:R-:W-:-:S04]  /*1360*/  IADD3 R2, PT, PT, -R6, RZ, RZ ;  /* 0x000000ff06027210 */ /* 0x000fc80007ffe1ff */
[----:B------:R-:W-:Y:S01]  /*1370*/  @!P1 SHF.R.U32.HI R14, RZ, R3, R14 ;  /* 0x00000003ff0e9219 */ /* 0x000fe2000001160e */
[----:B------:R-:W-:-:S03]  /*1380*/  IMAD R2, R13, R2, R5 ;  /* 0x000000020d027224 */ /* 0x000fc600078e0205 */
[----:B------:R-:W-:-:S05]  /*1390*/  @!P1 SEL R3, R63, R14, !P0 ;  /* 0x0000000e3f039207 */ /* 0x000fca0004000000 */
[--C-:B------:R-:W-:Y:S02]  /*13a0*/  @!P1 IMAD.IADD R6, R6, 0x1, -R3.reuse ;  /* 0x0000000106069824 */ /* 0x100fe400078e0a03 */
[----:B------:R-:W-:Y:S01]  /*13b0*/  @!P1 IMAD R3, R2, R15, R3 ;  /* 0x0000000f02039224 */ /* 0x000fe200078e0203 */
[----:B------:R-:W-:Y:S01]  /*13c0*/  IADD3 R2, PT, PT, -R63, RZ, RZ ;  /* 0x000000ff3f027210 */ /* 0x000fe20007ffe1ff */
[----:B------:R-:W-:Y:S02]  /*13d0*/  @!P1 IMAD R5, R6, R13, R63 ;  /* 0x0000000d06059224 */ /* 0x000fe400078e023f */
[----:B------:R-:W-:Y:S02]  /*13e0*/  @!P1 IMAD.MOV.U32 R63, RZ, RZ, R3 ;  /* 0x000000ffff3f9224 */ /* 0x000fe400078e0003 */
[----:B------:R-:W-:Y:S02]  /*13f0*/  IMAD R2, R16, R2, R11 ;  /* 0x0000000210027224 */ /* 0x000fe400078e020b */
[----:B------:R-:W-:-:S02]  /*1400*/  IMAD R69, R5, R4, R7 ;  /* 0x0000000405457224 */ /* 0x000fc400078e0207 */
[----:B------:R-:W-:Y:S02]  /*1410*/  IMAD R63, R63, R16, R2 ;  /* 0x000000103f3f7224 */ /* 0x000fe400078e0202 */
.L_x_18:
[----:B------:R-:W-:Y:S05]  /*1420*/  BRA.U UP3, `(.L_x_19) ;  /* 0x0000000103407547 */ /* 0x000fea000b800000 */
[----:B------:R-:W1:Y:S08]  /*1430*/  LDC.64 R2, c[0x0][0xb18] ;  /* 0x0002c600ff027b82 */ /* 0x000e700000000a00 */
[----:B------:R-:W2:Y:S08]  /*1440*/  LDC.64 R4, c[0x0][0xb10] ;  /* 0x0002c400ff047b82 */ /* 0x000eb00000000a00 */
[----:B------:R-:W3:Y:S08]  /*1450*/  LDC R6, c[0x0][0xb20] ;  /* 0x0002c800ff067b82 */ /* 0x000ef00000000800 */
[----:B------:R-:W4:Y:S01]  /*1460*/  LDC R14, c[0x0][0xb0c] ;  /* 0x0002c300ff0e7b82 */ /* 0x000f220000000800 */
[----:B-1----:R-:W-:Y:S01]  /*1470*/  IMAD.HI.U32 R3, R69, R3, RZ ;  /* 0x0000000345037227 */ /* 0x002fe200078e00ff */
[----:B------:R-:W-:-:S03]  /*1480*/  ISETP.NE.AND P0, PT, R2, 0x1, PT ;  /* 0x000000010200780c */ /* 0x000fc60003f05270 */
[----:B--2---:R-:W-:-:S05]  /*1490*/  IMAD.HI.U32 R4, R63, R4, RZ ;  /* 0x000000043f047227 */ /* 0x004fca00078e00ff */
[----:B------:R-:W-:Y:S02]  /*14a0*/  SHF.R.U32.HI R4, RZ, R5, R4 ;  /* 0x00000005ff047219 */ /* 0x000fe40000011604 */
[----:B---3--:R-:W-:-:S04]  /*14b0*/  SHF.R.U32.HI R6, RZ, R6, R3 ;  /* 0x00000006ff067219 */ /* 0x008fc80000011603 */
[----:B------:R-:W-:Y:S02]  /*14c0*/  SEL R3, R69, R6, !P0 ;  /* 0x0000000645037207 */ /* 0x000fe40004000000 */
[----:B----4-:R-:W-:-:S04]  /*14d0*/  ISETP.NE.AND P1, PT, R14, 0x1, PT ;  /* 0x000000010e00780c */ /* 0x010fc80003f25270 */
[----:B------:R-:W-:-:S05]  /*14e0*/  SEL R6, R63, R4, !P1 ;  /* 0x000000043f067207 */ /* 0x000fca0004800000 */
[----:B------:R-:W-:Y:S02]  /*14f0*/  IMAD.IADD R4, R3, 0x1, -R6 ;  /* 0x0000000103047824 */ /* 0x000fe400078e0a06 */
[----:B------:R-:W-:Y:S02]  /*1500*/  IMAD.IADD R3, R6, 0x1, -R3 ;  /* 0x0000000106037824 */ /* 0x000fe400078e0a03 */
[----:B------:R-:W-:Y:S02]  /*1510*/  IMAD R63, R4, R14, R63 ;  /* 0x0000000e043f7224 */ /* 0x000fe400078e023f */
[----:B------:R-:W-:Y:S02]  /*1520*/  IMAD R69, R3, R2, R69 ;  /* 0x0000000203457224 */ /* 0x000fe400078e0245 */
.L_x_19:
[----:B------:R-:W-:Y:S05]  /*1530*/  BRA.U !UP1, `(.L_x_20) ;  /* 0x00000001090c7547 */ /* 0x000fea000b800000 */
[----:B------:R-:W-:Y:S01]  /*1540*/  UCGABAR_WAIT ;  /* 0x0000000000007dc7 */ /* 0x000fe20008000000 */
[----:B------:R-:W-:Y:S01]  /*1550*/  CCTL.IVALL ;  /* 0x00000000ff00798f */ /* 0x000fe20002000000 */
[----:B------:R-:W-:Y:S05]  /*1560*/  BRA `(.L_x_21) ;  /* 0x0000000000047947 */ /* 0x000fea0003800000 */
.L_x_20:
[----:B------:R-:W-:Y:S06]  /*1570*/  BAR.SYNC.DEFER_BLOCKING 0x0 ;  /* 0x0000000000007b1d */ /* 0x000fec0000010000 */
.L_x_21:
[----:B------:R-:W-:Y:S05]  /*1580*/  BRA.U UP2, `(.L_x_22) ;  /* 0x0000001902047547 */ /* 0x000fea000b800000 */
[----:B------:R-:W1:Y:S01]  /*1590*/  LDCU UR6, c[0x0][0x38c] ;  /* 0x00007180ff0677ac */ /* 0x000e620008000800 */
[----:B------:R-:W2:Y:S01]  /*15a0*/  LDC R9, c[0x0][0x370] ;  /* 0x0000dc00ff097b82 */ /* 0x000ea20000000800 */
[C---:B------:R-:W-:Y:S01]  /*15b0*/  IMAD.SHL.U32 R17, R11.reuse, 0x10, RZ ;  /* 0x000000100b117824 */ /* 0x040fe200078e00ff */
[----:B------:R-:W-:Y:S01]  /*15c0*/  PLOP3.LUT P1, PT, PT, PT, UP5, 0x80, 0x8 ;  /* 0x000000000008781c */ /* 0x000fe20003f2f058 */
[----:B------:R-:W-:Y:S01]  /*15d0*/  HFMA2 R15, -RZ, RZ, 0, 5.9604644775390625e-08 ;  /* 0x00000001ff0f7431 */ /* 0x000fe200000001ff */
[----:B------:R-:W-:Y:S01]  /*15e0*/  UISETP.NE.AND UP1, UPT, UR10, URZ, UPT ;  /* 0x000000ff0a00728c */ /* 0x000fe2000bf25270 */
[----:B------:R-:W-:Y:S01]  /*15f0*/  HFMA2 R12, -RZ, RZ, 0, 0 ;  /* 0x00000000ff0c7431 */ /* 0x000fe200000001ff */
[----:B------:R-:W-:Y:S01]  /*1600*/  ISETP.NE.AND P4, PT, R10, RZ, P5 ;  /* 0x000000ff0a00720c */ /* 0x000fe20002f85270 */
[----:B------:R-:W-:Y:S01]  /*1610*/  IMAD.SHL.U32 R16, R11, 0x40, RZ ;  /* 0x000000400b107824 */ /* 0x000fe200078e00ff */
[----:B------:R-:W3:Y:S01]  /*1620*/  LDC R0, c[0x0][0x374] ;  /* 0x0000dd00ff007b82 */ /* 0x000ee20000000800 */
[----:B------:R-:W-:Y:S01]  /*1630*/  PLOP3.LUT P1, PT, P1, PT, PT, 0x8, 0x80 ;  /* 0x000000000080781c */ /* 0x000fe20000f2e170 */
[----:B------:R-:W-:Y:S01]  /*1640*/  IMAD.MOV.U32 R14, RZ, RZ, RZ ;  /* 0x000000ffff0e7224 */ /* 0x000fe200078e00ff */
[----:B------:R-:W-:Y:S01]  /*1650*/  MOV R8, 0x1 ;  /* 0x0000000100087802 */ /* 0x000fe20000000f00 */
[----:B------:R-:W-:Y:S01]  /*1660*/  IMAD.MOV.U32 R10, RZ, RZ, RZ ;  /* 0x000000ffff0a7224 */ /* 0x000fe200078e00ff */
[----:B------:R-:W-:Y:S01]  /*1670*/  LOP3.LUT R17, R17, 0x10, RZ, 0xc0, !PT ;  /* 0x0000001011117812 */ /* 0x000fe200078ec0ff */
[----:B------:R-:W4:Y:S01]  /*1680*/  LDCU.64 UR38, c[0x0][0x348] ;  /* 0x00006900ff2677ac */ /* 0x000f220008000a00 */
[----:B-1----:R-:W-:-:S02]  /*1690*/  UIADD3 UR5, UPT, UPT, UR6, 0xff, URZ ;  /* 0x000000ff06057890 */ /* 0x002fc4000fffe0ff */
[----:B------:R-:W-:Y:S02]  /*16a0*/  UIADD3 UR61, UPT, UPT, UR6, 0x1fe, URZ ;  /* 0x000001fe063d7890 */ /* 0x000fe4000fffe0ff */
[----:B------:R-:W-:Y:S02]  /*16b0*/  USHF.R.S32.HI UR4, URZ, 0x1f, UR5 ;  /* 0x0000001fff047899 */ /* 0x000fe40008011405 */
[----:B------:R-:W-:Y:S02]  /*16c0*/  USEL UR37, UR37, 0x2, UP1 ;  /* 0x0000000225257887 */ /* 0x000fe40008800000 */
[----:B------:R-:W-:Y:S01]  /*16d0*/  ULEA.HI UR4, UR4, UR5, URZ, 0x8 ;  /* 0x0000000504047291 */ /* 0x000fe2000f8f40ff */
[----:B------:R-:W-:-:S03]  /*16e0*/  UMOV UR23, URZ ;  /* 0x000000ff00177c82 */ /* 0x000fc60008000000 */
[----:B------:R-:W-:Y:S02]  /*16f0*/  USHF.R.S32.HI UR53, URZ, 0x8, UR4 ;  /* 0x00000008ff357899 */ /* 0x000fe40008011404 */
[----:B------:R-:W-:Y:S02]  /*1700*/  UIADD3 UR4, UPT, UPT, UR6, -0x1, URZ ;  /* 0xffffffff06047890 */ /* 0x000fe4000fffe0ff */
[----:B------:R-:W-:Y:S02]  /*1710*/  UISETP.LT.U32.AND UP0, UPT, UR53, 0x5, UPT ;  /* 0x000000053500788c */ /* 0x000fe4000bf01070 */
[----:B------:R-:W-:Y:S02]  /*1720*/  UISETP.GE.U32.AND UP2, UPT, UR4, -0x1ff, UPT ;  /* 0xfffffe010400788c */ /* 0x000fe4000bf46070 */
[----:B------:R-:W-:-:S04]  /*1730*/  USEL UR47, UR53, 0x5, UP0 ;  /* 0x00000005352f7887 */ /* 0x000fc80008000000 */
[----:B------:R-:W-:Y:S02]  /*1740*/  UIADD3 UR4, UPT, UPT, UR47, -0x1, URZ ;  /* 0xffffffff2f047890 */ /* 0x000fe4000fffe0ff */
[----:B------:R-:W-:-:S03]  /*1750*/  UIADD3 UR55, UPT, UPT, UR53, -UR47, URZ ;  /* 0x8000002f35377290 */ /* 0x000fc6000fffe0ff */
[----:B------:R-:W-:-:S04]  /*1760*/  @UP2 UIADD3 UR4, UPT, UPT, UR47, URZ, URZ ;  /* 0x000000ff2f042290 */ /* 0x000fc8000fffe0ff */
[----:B------:R-:W-:Y:S02]  /*1770*/  UIADD3 UR45, UPT, UPT, UR4, 0x1, URZ ;  /* 0x00000001042d7890 */ /* 0x000fe4000fffe0ff */
[----:B--2-4-:R-:W-:-:S12]  /*1780*/  UIADD3 UR54, UPT, UPT, -UR4, URZ, URZ ;  /* 0x000000ff04367290 */ /* 0x014fd8000fffe1ff */
.L_x_46:
[----:B------:R-:W-:Y:S01]  /*1790*/  UISETP.NE.AND UP0, UPT, UR46, URZ, UPT ;  /* 0x000000ff2e00728c */ /* 0x000fe2000bf05270 */
[----:B------:R-:W1:Y:S08]  /*17a0*/  S2UR UR46, SR_CgaCtaId ;  /* 0x00000000002e79c3 */ /* 0x000e700000008800 */
[----:B------:R-:W-:Y:S05]  /*17b0*/  BRA.U UP0, `(.L_x_23) ;  /* 0x0000000100347547 */ /* 0x000fea000b800000 */
[----:B------:R-:W2:Y:S01]  /*17c0*/  S2R R2, SR_CgaCtaId ;  /* 0x0000000000027919 */ /* 0x000ea20000008800 */
[----:B------:R-:W-:-:S04]  /*17d0*/  MOV R3, 0x400 ;  /* 0x0000040000037802 */ /* 0x000fc80000000f00 */
[----:B--2---:R-:W-:Y:S02]  /*17e0*/  LEA R3, R2, R3, 0x18 ;  /* 0x0000000302037211 */ /* 0x004fe400078ec0ff */
[----:B------:R-:W-:-:S03]  /*17f0*/  SHF.L.U32 R2, R8, 0x1f, RZ ;  /* 0x0000001f08027819 */ /* 0x000fc600000006ff */
[----:B------:R-:W-:-:S04]  /*1800*/  IMAD R3, R10, 0x8, R3 ;  /* 0x000000080a037824 */ /* 0x000fc800078e0203 */
[----:B------:R-:W2:Y:S02]  /*1810*/  SYNCS.PHASECHK.TRANS64.TRYWAIT P0, [R3+URZ+0xf0], R2 ;  /* 0x0000f002030075a7 */ /* 0x000ea400080011ff */
[----:B--2---:R-:W-:Y:S05]  /*1820*/  @!P0 BRA `(.L_x_24) ;  /* 0x0000005800988947 */ /* 0x004fea0003800000 */
.L_x_125:
[----:B------:R-:W-:Y:S01]  /*1830*/  VIADD R10, R10, 0x1 ;  /* 0x000000010a0a7836 */ /* 0x000fe20000000000 */
[----:B------:R2:W-:Y:S04]  /*1840*/  SYNCS.ARRIVE.TRANS64.A1T0 RZ, [R3+URZ+0xe0], RZ ;  /* 0x0000e0ff03ff79a7 */ /* 0x0005e800081000ff */
[----:B------:R-:W-:-:S04]  /*1850*/  ISETP.NE.AND P0, PT, R10, 0x2, PT ;  /* 0x000000020a00780c */ /* 0x000fc80003f05270 */
[----:B------:R-:W-:Y:S02]  /*1860*/  SEL R10, R10, RZ, P0 ;  /* 0x000000ff0a0a7207 */ /* 0x000fe40000000000 */
[----:B--2---:R-:W-:-:S04]  /*1870*/  SEL R3, RZ, 0x1, P0 ;  /* 0x00000001ff037807 */ /* 0x004fc80000000000 */
[----:B------:R-:W-:-:S07]  /*1880*/  LOP3.LUT R8, R8, R3, RZ, 0x3c, !PT ;  /* 0x0000000308087212 */ /* 0x000fce00078e3cff */
.L_x_23:
[----:B------:R-:W-:Y:S01]  /*1890*/  UMOV UR21, 0x400 ;  /* 0x0000040000157882 */ /* 0x000fe20000000000 */
[----:B------:R-:W-:Y:S01]  /*18a0*/  LEA.HI R3, R63, R63, RZ, 0x1 ;  /* 0x0000003f3f037211 */ /* 0x000fe200078f08ff */
[----:B-1----:R-:W-:Y:S01]  /*18b0*/  ULEA UR21, UR46, UR21, 0x18 ;  /* 0x000000152e157291 */ /* 0x002fe2000f8ec0ff */
[----:B------:R-:W-:Y:S01]  /*18c0*/  SHF.L.U32 R2, R15, 0x1f, RZ ;  /* 0x0000001f0f027819 */ /* 0x000fe200000006ff */
[----:B------:R-:W-:Y:S01]  /*18d0*/  UISETP.GE.U32.AND UP0, UPT, UR61, 0x1ff, UPT ;  /* 0x000001ff3d00788c */ /* 0x000fe2000bf06070 */
[----:B------:R-:W-:Y:S01]  /*18e0*/  R2UR UR5, R69 ;  /* 0x00000000450572ca */ /* 0x000fe200000e0000 */
[----:B------:R-:W-:Y:S01]  /*18f0*/  ULEA UR4, UR23, UR21, 0x3 ;  /* 0x0000001517047291 */ /* 0x000fe2000f8e18ff */
[----:B------:R-:W-:Y:S01]  /*1900*/  IMAD.SHL.U32 R3, R3, 0x40, RZ ;  /* 0x0000004003037824 */ /* 0x000fe200078e00ff */
[----:B------:R-:W-:Y:S01]  /*1910*/  R2UR UR59, R16 ;  /* 0x00000000103b72ca */ /* 0x000fe200000e0000 */
[----:B------:R-:W-:Y:S01]  /*1920*/  UMOV UR22, URZ ;  /* 0x000000ff00167c82 */ /* 0x000fe20008000000 */
[----:B------:R-:W-:-:S02]  /*1930*/  R2UR UR27, R17 ;  /* 0x00000000111b72ca */ /* 0x000fc400000e0000 */
[----:B------:R-:W-:-:S03]  /*1940*/  LOP3.LUT R3, R3, 0xffffff80, RZ, 0xc0, !PT ;  /* 0xffffff8003037812 */ /* 0x000fc600078ec0ff */
[----:B------:R1:W2:Y:S01]  /*1950*/  SYNCS.PHASECHK.TRANS64.TRYWAIT P2, [UR4+0x28], R2 ;  /* 0x00002802ff0075a7 */ /* 0x0002a20008041104 */
[----:B------:R-:W-:-:S07]  /*1960*/  R2UR UR4, R3 ;  /* 0x00000000030472ca */ /* 0x000fce00000e0000 */
[----:B------:R-:W-:-:S06]  /*1970*/  ULEA UR27, UR5, UR27, 0x5 ;  /* 0x0000001b051b7291 */ /* 0x000fcc000f8e28ff */
[----:B------:R-:W-:Y:S01]  /*1980*/  ULOP3.LUT UR59, UR4, 0x40, UR59, 0xf8, !UPT ;  /* 0x00000040043b7892 */ /* 0x000fe2000f8ef83b */
[----:B------:R-:W-:Y:S11]  /*1990*/  BRA.U !UP0, `(.L_x_25) ;  /* 0x0000000508587547 */ /* 0x000ff6000b800000 */
[----:B------:R-:W-:Y:S01]  /*19a0*/  UMOV UR29, UR54 ;  /* 0x00000036001d7c82 */ /* 0x000fe20008000000 */
[----:B------:R-:W-:Y:S01]  /*19b0*/  UMOV UR6, UR23 ;  /* 0x0000001700067c82 */ /* 0x000fe20008000000 */
[----:B------:R-:W-:-:S05]  /*19c0*/  UMOV UR42, 0x80 ;  /* 0x00000080002a7882 */ /* 0x000fca0000000000 */
.L_x_33:
[----:B------:R-:W-:Y:S01]  /*19d0*/  ULEA UR7, UR6, UR21, 0x3 ;  /* 0x0000001506077291 */ /* 0x000fe2000f8e18ff */
[----:B--2---:R-:W-:Y:S01]  /*19e0*/  @P5 MOV R3, 0x14000 ;  /* 0x0001400000035802 */ /* 0x004fe20000000f00 */
[----:B--2-4-:R-:W-:Y:S10]  /*19f0*/  @P2 BRA `(.L_x_26) ;  /* 0x00000000000c2947 */ /* 0x014ff40003800000 */
[----:B------:R-:W-:-:S04]  /*1a00*/  SHF.L.U32 R5, R15, 0x1f, RZ ;  /* 0x0000001f0f057819 */ /* 0x000fc800000006ff */
[----:B------:R-:W2:Y:S02]  /*1a10*/  SYNCS.PHASECHK.TRANS64.TRYWAIT P0, [UR7+0x28], R5 ;  /* 0x00002805ff0075a7 */ /* 0x000ea40008001107 */
[----:B--2---:R-:W-:Y:S05]  /*1a20*/  @!P0 BRA `(.L_x_27) ;  /* 0x00000058002c8947 */ /* 0x004fea0003800000 */
.L_x_26:
[----:B------:R2:W-:Y:S01]  /*1a30*/  @P5 SYNCS.ARRIVE.TRANS64 RZ, [UR7], R3 ;  /* 0x00000003ffff59a7 */ /* 0x0005e20008000007 */
[----:B------:R-:W-:Y:S02]  /*1a40*/  ULOP3.LUT UR4, UR37, 0x2, URZ, 0xfc, !UPT ;  /* 0x0000000225047892 */ /* 0x000fe4000f8efcff */
[----:B------:R-:W-:Y:S02]  /*1a50*/  UIADD3 UR29, UPT, UPT, UR29, 0x1, URZ ;  /* 0x000000011d1d7890 */ /* 0x000fe4000fffe0ff */
[----:B------:R-:W-:Y:S02]  /*1a60*/  UISETP.NE.AND UP0, UPT, UR4, 0x2, UPT ;  /* 0x000000020400788c */ /* 0x000fe4000bf05270 */
[----:B------:R-:W-:-:S07]  /*1a70*/  UISETP.NE.AND UP2, UPT, UR29, 0x1, UPT ;  /* 0x000000011d00788c */ /* 0x000fce000bf45270 */
[----:B------:R-:W-:Y:S05]  /*1a80*/  BRA.U UP0, `(.L_x_28) ;  /* 0x0000000100047547 */ /* 0x000fea000b800000 */
[----:B------:R-:W-:Y:S05]  /*1a90*/  BPT.TRAP 0x1 ;  /* 0x000000040000795c */ /* 0x000fea0000300000 */
.L_x_28:
[----:B------:R-:W-:Y:S04]  /*1aa0*/  BSSY.RECONVERGENT B0, `(.L_x_29) ;  /* 0x0000003000007945 */ /* 0x000fe80003800200 */
[----:B------:R-:W-:Y:S05]  /*1ab0*/  @!P4 BRA `(.L_x_30) ;  /* 0x000000000004c947 */ /* 0x000fea0003800000 */
[----:B------:R-:W-:Y:S05]  /*1ac0*/  BPT.TRAP 0x1 ;  /* 0x000000040000795c */ /* 0x000fea0000300000 */
.L_x_30:
[----:B------:R-:W-:Y:S05]  /*1ad0*/  BSYNC.RECONVERGENT B0 ;  /* 0x0000000000007941 */ /* 0x000fea0003800200 */
.L_x_29:
[----:B------:R-:W-:Y:S01]  /*1ae0*/  UIADD3 UR4, UPT, UPT, UR6, 0x1, URZ ;  /* 0x0000000106047890 */ /* 0x000fe2000fffe0ff */
[----:B------:R-:W-:Y:S01]  /*1af0*/  BSSY.RECONVERGENT B0, `(.L_x_31) ;  /* 0x000003c000007945 */ /* 0x000fe20003800200 */
[----:B------:R-:W-:Y:S02]  /*1b00*/  ELECT P0, URZ, PT ;  /* 0x0000000000ff782f */ /* 0x000fe40003800000 */
[----:B------:R-:W-:-:S04]  /*1b10*/  UISETP.NE.AND UP0, UPT, UR4, 0x5, UPT ;  /* 0x000000050400788c */ /* 0x000fc8000bf05270 */
[----:B------:R-:W-:Y:S02]  /*1b20*/  USEL UR5, URZ, 0x1, UP0 ;  /* 0x00000001ff057887 */ /* 0x000fe40008000000 */
[----:B------:R-:W-:-:S04]  /*1b30*/  USEL UR23, UR4, URZ, UP0 ;  /* 0x000000ff04177287 */ /* 0x000fc80008000000 */
[----:B------:R-:W-:Y:S01]  /*1b40*/  ULEA UR4, UR23, UR21, 0x3 ;  /* 0x0000001517047291 */ /* 0x000fe2000f8e18ff */
[----:B------:R-:W-:-:S04]  /*1b50*/  LOP3.LUT R15, R15, UR5, RZ, 0x3c, !PT ;  /* 0x000000050f0f7c12 */ /* 0x000fc8000f8e3cff */
[----:B-1----:R-:W-:-:S04]  /*1b60*/  SHF.L.U32 R2, R15, 0x1f, RZ ;  /* 0x0000001f0f027819 */ /* 0x002fc800000006ff */
[----:B------:R1:W4:Y:S01]  /*1b70*/  SYNCS.PHASECHK.TRANS64.TRYWAIT P2, [UR4+0x28], R2 ;  /* 0x00002802ff0075a7 */ /* 0x0003220008041104 */
[----:B------:R-:W-:Y:S05]  /*1b80*/  @!P0 BRA `(.L_x_32) ;  /* 0x0000000000c88947 */ /* 0x000fea0003800000 */
[----:B------:R-:W-:Y:S02]  /*1b90*/  ULEA UR32, UR6, UR21, 0xf ;  /* 0x0000001506207291 */ /* 0x000fe4000f8e78ff */
[----:B------:R-:W-:Y:S02]  /*1ba0*/  UIADD3 UR4, UP1, UPT, UR38, 0x80, URZ ;  /* 0x0000008026047890 */ /* 0x000fe4000ff3e0ff */
[----:B------:R-:W-:Y:S02]  /*1bb0*/  ULEA UR13, UR6, UR21, 0xd ;  /* 0x00000015060d7291 */ /* 0x000fe4000f8e68ff */
[----:B------:R-:W-:Y:S02]  /*1bc0*/  UIADD3 UR14, UP0, UPT, UR38, 0x180, URZ ;  /* 0x00000180260e7890 */ /* 0x000fe4000ff1e0ff */
[----:B------:R-:W-:Y:S02]  /*1bd0*/  UIADD3 UR58, UPT, UPT, UR42, -0x80, URZ ;  /* 0xffffff802a3a7890 */ /* 0x000fe4000fffe0ff */
[----:B------:R-:W-:-:S02]  /*1be0*/  ULOP3.LUT UR57, UR7, 0xfefffff8, URZ, 0xc0, !UPT ;  /* 0xfefffff807397892 */ /* 0x000fc4000f8ec0ff */
[----:B------:R-:W-:Y:S02]  /*1bf0*/  UIADD3.X UR5, UPT, UPT, URZ, UR39, URZ, UP1, !UPT ;  /* 0x00000027ff057290 */ /* 0x000fe40008ffe4ff */
[----:B------:R-:W-:Y:S02]  /*1c00*/  UIADD3 UR56, UPT, UPT, UR32, 0x2400, URZ ;  /* 0x0000240020387890 */ /* 0x000fe4000fffe0ff */
[----:B------:R-:W-:Y:S02]  /*1c10*/  UIADD3 UR50, UPT, UPT, UR42, -0x40, URZ ;  /* 0xffffffc02a327890 */ /* 0x000fe4000fffe0ff */
[----:B------:R-:W-:Y:S02]  /*1c20*/  UIADD3 UR48, UPT, UPT, UR32, 0x4400, URZ ;  /* 0x0000440020307890 */ /* 0x000fe4000fffe0ff */
[----:B------:R-:W-:Y:S02]  /*1c30*/  UIADD3 UR40, UPT, UPT, UR32, 0x6400, URZ ;  /* 0x0000640020287890 */ /* 0x000fe4000fffe0ff */
[----:B------:R-:W-:-:S02]  /*1c40*/  UIADD3 UR34, UPT, UPT, UR42, 0x40, URZ ;  /* 0x000000402a227890 */ /* 0x000fc4000fffe0ff */
[----:B------:R-:W-:Y:S02]  /*1c50*/  UIADD3 UR32, UPT, UPT, UR32, 0x8400, URZ ;  /* 0x0000840020207890 */ /* 0x000fe4000fffe0ff */
[----:B------:R-:W-:Y:S02]  /*1c60*/  UIADD3.X UR15, UPT, UPT, URZ, UR39, URZ, UP0, !UPT ;  /* 0x00000027ff0f7290 */ /* 0x000fe400087fe4ff */
[----:B------:R-:W-:Y:S02]  /*1c70*/  UIADD3 UR24, UPT, UPT, UR13, 0x2a400, URZ ;  /* 0x0002a4000d187890 */ /* 0x000fe4000fffe0ff */
[----:B------:R-:W-:Y:S01]  /*1c80*/  UIADD3 UR8, UPT, UPT, UR13, 0x2ac00, URZ ;  /* 0x0002ac000d087890 */ /* 0x000fe2000fffe0ff */
[----:B------:R-:W-:Y:S01]  /*1c90*/  UMOV UR30, 0x0 ;  /* 0x00000000001e7882 */ /* 0x000fe20000000000 */
[----:B------:R-:W-:Y:S01]  /*1ca0*/  UMOV UR31, 0x10000000 ;  /* 0x10000000001f7882 */ /* 0x000fe20000000000 */
[----:B------:R-:W-:Y:S01]  /*1cb0*/  UMOV UR51, UR59 ;  /* 0x0000003b00337c82 */ /* 0x000fe20008000000 */
[----:B------:R-:W-:Y:S01]  /*1cc0*/  UMOV UR52, UR60 ;  /* 0x0000003c00347c82 */ /* 0x000fe20008000000 */
[----:B------:R-:W-:Y:S01]  /*1cd0*/  UMOV UR49, UR57 ;  /* 0x0000003900317c82 */ /* 0x000fe20008000000 */
[----:B------:R-:W-:Y:S01]  /*1ce0*/  UMOV UR43, UR59 ;  /* 0x0000003b002b7c82 */ /* 0x000fe20008000000 */
[----:B------:R-:W-:Y:S01]  /*1cf0*/  UMOV UR44, UR60 ;  /* 0x0000003c002c7c82 */ /* 0x000fe20008000000 */
[----:B------:R-:W-:Y:S01]  /*1d00*/  UMOV UR41, UR57 ;  /* 0x0000003900297c82 */ /* 0x000fe20008000000 */
[----:B------:R-:W-:Y:S01]  /*1d10*/  UTMALDG.3D.2CTA [UR56], [UR4], desc[UR30] ;  /* 0x00001e38040075b4 */ /* 0x000fe20008211000 */
[----:B------:R-:W-:Y:S01]  /*1d20*/  UMOV UR35, UR59 ;  /* 0x0000003b00237c82 */ /* 0x000fe20008000000 */
        /* <DEDUP_REMOVED lines=10> */
[----:B------:R-:W-:Y:S01]  /*1dd0*/  UIADD3 UR16, UPT, UPT, UR13, 0x2b400, URZ ;  /* 0x0002b4000d107890 */ /* 0x000fe2000fffe0ff */
[----:B------:R-:W-:Y:S01]  /*1de0*/  UMOV UR18, UR42 ;  /* 0x0000002a00127c82 */ /* 0x000fe20008000000 */
[----:B------:R-:W-:Y:S01]  /*1df0*/  UMOV UR19, UR27 ;  /* 0x0000001b00137c82 */ /* 0x000fe20008000000 */
[----:B------:R-:W-:Y:S01]  /*1e00*/  UTMALDG.3D.2CTA [UR40], [UR4], desc[UR30] ;  /* 0x00001e28040075b4 */ /* 0x000fe20008211000 */
[----:B------:R-:W-:Y:S01]  /*1e10*/  UMOV UR20, UR60 ;  /* 0x0000003c00147c82 */ /* 0x000fe20008000000 */
[----:B------:R-:W-:Y:S01]  /*1e20*/  UMOV UR17, UR57 ;  /* 0x0000003900117c82 */ /* 0x000fe20008000000 */
[----:B------:R-:W-:Y:S01]  /*1e30*/  UTMALDG.3D.2CTA [UR32], [UR4], desc[UR30] ;  /* 0x00001e20040075b4 */ /* 0x000fe20008211000 */
[----:B------:R-:W-:Y:S01]  /*1e40*/  UTMALDG.3D.2CTA [UR24], [UR14], desc[UR30] ;  /* 0x00001e180e0075b4 */ /* 0x000fe20008211000 */
[----:B------:R2:W-:Y:S01]  /*1e50*/  UTMALDG.3D.2CTA [UR8], [UR14], desc[UR30] ;  /* 0x00001e080e0075b4 */ /* 0x0005e20008211000 */
[----:B------:R1:W-:Y:S01]  /*1e60*/  UTMALDG.3D.2CTA [UR16], [UR14], desc[UR30] ;  /* 0x00001e100e0075b4 */ /* 0x0003e20008211000 */
[----:B--2---:R-:W-:Y:S01]  /*1e70*/  UIADD3 UR8, UPT, UPT, UR13, 0x2bc00, URZ ;  /* 0x0002bc000d087890 */ /* 0x004fe2000fffe0ff */
[----:B------:R-:W-:-:S08]  /*1e80*/  UMOV UR10, UR34 ;  /* 0x00000022000a7c82 */ /* 0x000fd00008000000 */
[----:B------:R1:W-:Y:S02]  /*1e90*/  UTMALDG.3D.2CTA [UR8], [UR14], desc[UR30] ;  /* 0x00001e080e0075b4 */ /* 0x0003e40008211000 */
[----:B-1----:R-:W-:Y:S01]  /*1ea0*/  NOP ;  /* 0x0000000000007918 */ /* 0x002fe20000000000 */
.L_x_32:
[----:B------:R-:W-:Y:S05]  /*1eb0*/  BSYNC.RECONVERGENT B0 ;  /* 0x0000000000007941 */ /* 0x000fea0003800200 */
.L_x_31:
[----:B------:R-:W-:Y:S01]  /*1ec0*/  UIADD3 UR42, UPT, UPT, UR42, 0x100, URZ ;  /* 0x000001002a2a7890 */ /* 0x000fe2000fffe0ff */
[----:B------:R-:W-:Y:S01]  /*1ed0*/  UMOV UR6, UR23 ;  /* 0x0000001700067c82 */ /* 0x000fe20008000000 */
[----:B------:R-:W-:Y:S01]  /*1ee0*/  UMOV UR22, UR45 ;  /* 0x0000002d00167c82 */ /* 0x000fe20008000000 */
[----:B------:R-:W-:Y:S09]  /*1ef0*/  BRA.U UP2, `(.L_x_33) ;  /* 0xfffffff902b47547 */ /* 0x000ff2000b83ffff */
.L_x_25:
[----:B------:R-:W-:Y:S01]  /*1f00*/  ULEA UR4, UR23, UR21, 0x3 ;  /* 0x0000001517047291 */ /* 0x000fe2000f8e18ff */
[----:B-1----:R-:W-:Y:S01]  /*1f10*/  SHF.L.U32 R2, R15, 0x1f, RZ ;  /* 0x0000001f0f027819 */ /* 0x002fe200000006ff */
[----:B------:R-:W-:Y:S01]  /*1f20*/  @!P1 SYNCS.ARRIVE.TRANS64.A1T0 RZ, [UR21+0x78], RZ ;  /* 0x000078ffffff99a7 */ /* 0x000fe20008100015 */
[----:B------:R-:W-:-:S06]  /*1f30*/  UISETP.GT.AND UP0, UPT, UR53, UR47, UPT ;  /* 0x0000002f3500728c */ /* 0x000fcc000bf04270 */
[----:B------:R1:W1:Y:S03]  /*1f40*/  SYNCS.PHASECHK.TRANS64.TRYWAIT P1, [UR4+0x28], R2 ;  /* 0x00002802ff0075a7 */ /* 0x0002660008021104 */
[----:B------:R-:W-:Y:S05]  /*1f50*/  BRA.U !UP0, `(.L_x_34) ;  /* 0x0000000508507547 */ /* 0x000fea000b800000 */
[----:B------:R-:W-:Y:S01]  /*1f60*/  UIADD3 UR29, UPT, UPT, UR55, UR22, URZ ;  /* 0x00000016371d7290 */ /* 0x000fe2000fffe0ff */
[----:B------:R-:W-:-:S11]  /*1f70*/  UMOV UR6, UR23 ;  /* 0x0000001700067c82 */ /* 0x000fd60008000000 */
.L_x_42:
[----:B------:R-:W-:Y:S01]  /*1f80*/  ULEA UR7, UR6, UR21, 0x3 ;  /* 0x0000001506077291 */ /* 0x000fe2000f8e18ff */
[----:B--2---:R-:W-:Y:S01]  /*1f90*/  @P5 MOV R3, 0x14000 ;  /* 0x0001400000035802 */ /* 0x004fe20000000f00 */
[----:B-1----:R-:W-:Y:S10]  /*1fa0*/  @P1 BRA `(.L_x_35) ;  /* 0x00000000000c1947 */ /* 0x002ff40003800000 */
[----:B------:R-:W-:-:S04]  /*1fb0*/  SHF.L.U32 R5, R15, 0x1f, RZ ;  /* 0x0000001f0f057819 */ /* 0x000fc800000006ff */
[----:B------:R-:W1:Y:S02]  /*1fc0*/  SYNCS.PHASECHK.TRANS64.TRYWAIT P0, [UR7+0x28], R5 ;  /* 0x00002805ff0075a7 */ /* 0x000e640008001107 */
[----:B-1----:R-:W-:Y:S05]  /*1fd0*/  @!P0 BRA `(.L_x_36) ;  /* 0x0000005000d88947 */ /* 0x002fea0003800000 */
.L_x_35:
[----:B------:R2:W-:Y:S01]  /*1fe0*/  @P5 SYNCS.ARRIVE.TRANS64 RZ, [UR7], R3 ;  /* 0x00000003ffff59a7 */ /* 0x0005e20008000007 */
[----:B------:R-:W-:-:S04]  /*1ff0*/  ULOP3.LUT UR4, UR37, 0x2, URZ, 0xfc, !UPT ;  /* 0x0000000225047892 */ /* 0x000fc8000f8efcff */
[----:B------:R-:W-:-:S09]  /*2000*/  UISETP.NE.AND UP0, UPT, UR4, 0x2, UPT ;  /* 0x000000020400788c */ /* 0x000fd2000bf05270 */
[----:B------:R-:W-:Y:S05]  /*2010*/  BRA.U UP0, `(.L_x_37) ;  /* 0x0000000100047547 */ /* 0x000fea000b800000 */
[----:B------:R-:W-:Y:S05]  /*2020*/  BPT.TRAP 0x1 ;  /* 0x000000040000795c */ /* 0x000fea0000300000 */
.L_x_37:
[----:B------:R-:W-:Y:S04]  /*2030*/  BSSY.RECONVERGENT B0, `(.L_x_38) ;  /* 0x0000003000007945 */ /* 0x000fe80003800200 */
[----:B------:R-:W-:Y:S05]  /*2040*/  @!P4 BRA `(.L_x_39) ;  /* 0x000000000004c947 */ /* 0x000fea0003800000 */
[----:B------:R-:W-:Y:S05]  /*2050*/  BPT.TRAP 0x1 ;  /* 0x000000040000795c */ /* 0x000fea0000300000 */
.L_x_39:
[----:B------:R-:W-:Y:S05]  /*2060*/  BSYNC.RECONVERGENT B0 ;  /* 0x0000000000007941 */ /* 0x000fea0003800200 */
.L_x_38:
        /* <DEDUP_REMOVED lines=9> */
[----:B------:R1:W1:Y:S01]  /*2100*/  SYNCS.PHASECHK.TRANS64.TRYWAIT P1, [UR4+0x28], R2 ;  /* 0x00002802ff0075a7 */ /* 0x0002620008021104 */
[----:B------:R-:W-:Y:S05]  /*2110*/  @!P0 BRA `(.L_x_41) ;  /* 0x0000000000cc8947 */ /* 0x000fea0003800000 */
[----:B------:R-:W-:Y:S02]  /*2120*/  ULEA UR32, UR6, UR21, 0xf ;  /* 0x0000001506207291 */ /* 0x000fe4000f8e78ff */
[----:B------:R-:W-:Y:S02]  /*2130*/  UIADD3 UR4, UP1, UPT, UR38, 0x80, URZ ;  /* 0x0000008026047890 */ /* 0x000fe4000ff3e0ff */
[----:B------:R-:W-:Y:S02]  /*2140*/  USHF.L.U32 UR58, UR22, 0x8, URZ ;  /* 0x00000008163a7899 */ /* 0x000fe400080006ff */
[----:B------:R-:W-:Y:S02]  /*2150*/  ULEA UR13, UR6, UR21, 0xd ;  /* 0x00000015060d7291 */ /* 0x000fe4000f8e68ff */
[----:B------:R-:W-:Y:S02]  /*2160*/  UIADD3 UR14, UP0, UPT, UR38, 0x180, URZ ;  /* 0x00000180260e7890 */ /* 0x000fe4000ff1e0ff */
[----:B------:R-:W-:-:S02]  /*2170*/  ULOP3.LUT UR57, UR7, 0xfefffff8, URZ, 0xc0, !UPT ;  /* 0xfefffff807397892 */ /* 0x000fc4000f8ec0ff */
[----:B------:R-:W-:Y:S02]  /*2180*/  UIADD3.X UR5, UPT, UPT, URZ, UR39, URZ, UP1, !UPT ;  /* 0x00000027ff057290 */ /* 0x000fe40008ffe4ff */
[----:B------:R-:W-:Y:S02]  /*2190*/  UIADD3 UR56, UPT, UPT, UR32, 0x2400, URZ ;  /* 0x0000240020387890 */ /* 0x000fe4000fffe0ff */
[----:B------:R-:W-:Y:S02]  /*21a0*/  UIADD3 UR50, UPT, UPT, UR58, 0x40, URZ ;  /* 0x000000403a327890 */ /* 0x000fe4000fffe0ff */
[----:B------:R-:W-:Y:S02]  /*21b0*/  UIADD3 UR48, UPT, UPT, UR32, 0x4400, URZ ;  /* 0x0000440020307890 */ /* 0x000fe4000fffe0ff */
[----:B------:R-:W-:Y:S02]  /*21c0*/  UIADD3 UR42, UPT, UPT, UR58, 0x80, URZ ;  /* 0x000000803a2a7890 */ /* 0x000fe4000fffe0ff */
[----:B------:R-:W-:-:S02]  /*21d0*/  UIADD3 UR40, UPT, UPT, UR32, 0x6400, URZ ;  /* 0x0000640020287890 */ /* 0x000fc4000fffe0ff */
[----:B------:R-:W-:Y:S02]  /*21e0*/  UIADD3 UR34, UPT, UPT, UR58, 0xc0, URZ ;  /* 0x000000c03a227890 */ /* 0x000fe4000fffe0ff */
        /* <DEDUP_REMOVED lines=37> */
[----:B--2---:R-:W-:Y:S01]  /*2440*/  NOP ;  /* 0x0000000000007918 */ /* 0x004fe20000000000 */
.L_x_41:
[----:B-1----:R-:W-:Y:S05]  /*2450*/  BSYNC.RECONVERGENT B0 ;  /* 0x0000000000007941 */ /* 0x002fea0003800200 */
.L_x_40:
[----:B------:R-:W-:Y:S01]  /*2460*/  UIADD3 UR22, UPT, UPT, UR22, 0x1, URZ ;  /* 0x0000000116167890 */ /* 0x000fe2000fffe0ff */
[----:B------:R-:W-:-:S03]  /*2470*/  UMOV UR6, UR23 ;  /* 0x0000001700067c82 */ /* 0x000fc60008000000 */
[----:B------:R-:W-:-:S09]  /*2480*/  UISETP.NE.AND UP0, UPT, UR22, UR29, UPT ;  /* 0x0000001d1600728c */ /* 0x000fd2000bf05270 */
[----:B------:R-:W-:Y:S05]  /*2490*/  BRA.U UP0, `(.L_x_42) ;  /* 0xfffffff900b87547 */ /* 0x000fea000b83ffff */
.L_x_34:
[----:B-1----:R-:W-:Y:S01]  /*24a0*/  LEA R2, R14, UR21, 0x3 ;  /* 0x000000150e027c11 */ /* 0x002fe2000f8e18ff */
[----:B------:R-:W-:Y:S01]  /*24b0*/  NOP ;  /* 0x0000000000007918 */ /* 0x000fe20000000000 */
[----:B--2---:R-:W-:Y:S02]  /*24c0*/  SHF.L.U32 R3, R12, 0x1f, RZ ;  /* 0x0000001f0c037819 */ /* 0x004fe400000006ff */
[----:B------:R-:W-:Y:S02]  /*24d0*/  LEA R4, R14, UR21, 0x4 ;  /* 0x000000150e047c11 */ /* 0x000fe4000f8e20ff */
[----:B------:R-:W1:Y:S02]  /*24e0*/  SYNCS.PHASECHK.TRANS64.TRYWAIT P0, [R2+URZ+0x80], R3 ;  /* 0x00008003020075a7 */ /* 0x000e6400080011ff */
[----:B-1----:R-:W-:Y:S05]  /*24f0*/  @!P0 BRA `(.L_x_43) ;  /* 0x0000004c00a88947 */ /* 0x002fea0003800000 */
.L_x_128:
[----:B------:R-:W4:Y:S01]  /*2500*/  LDS.128 R4, [R4+0x110] ;  /* 0x0001100004047984 */ /* 0x000f220000000c00 */
[----:B------:R-:W-:Y:S01]  /*2510*/  ISETP.GE.AND P0, PT, R26, 0x1, PT ;  /* 0x000000011a00780c */ /* 0x000fe20003f06270 */
[----:B-1----:R-:W-:Y:S01]  /*2520*/  VIADD R2, R2, 0x90 ;  /* 0x0000009002027836 */ /* 0x002fe20000000000 */
[----:B------:R-:W-:Y:S01]  /*2530*/  @!PT LDS RZ, [RZ] ;  /* 0x00000000fffff984 */ /* 0x000fe20000000800 */
[----:B------:R-:W-:Y:S01]  /*2540*/  @!PT LDS RZ, [RZ] ;  /* 0x00000000fffff984 */ /* 0x000fe20000000800 */
[----:B------:R-:W-:Y:S01]  /*2550*/  @!PT LDS RZ, [RZ] ;  /* 0x00000000fffff984 */ /* 0x000fe20000000800 */
[----:B------:R-:W-:Y:S01]  /*2560*/  @!PT LDS RZ, [RZ] ;  /* 0x00000000fffff984 */ /* 0x000fe20000000800 */
[----:B------:R1:W-:Y:S06]  /*2570*/  MEMBAR.ALL.CTA ;  /* 0x0000000000007992 */ /* 0x0003ec0000008000 */
[----:B-1----:R-:W1:Y:S01]  /*2580*/  FENCE.VIEW.ASYNC.S ;  /* 0x00000000000073c6 */ /* 0x002e620000000000 */
[----:B------:R-:W-:-:S04]  /*2590*/  PRMT R2, RZ, 0x654, R2 ;  /* 0x00000654ff027816 */ /* 0x000fc80000000002 */
[----:B-1----:R1:W-:Y:S01]  /*25a0*/  SYNCS.ARRIVE.TRANS64.RED.A1T0 RZ, [R2+URZ], RZ ;  /* 0x000000ff02ff79a7 */ /* 0x0023e200081004ff */
[----:B----4-:R-:W-:-:S13]  /*25b0*/  LOP3.LUT P2, RZ, R6, 0x1, RZ, 0xc0, !PT ;  /* 0x0000000106ff7812 */ /* 0x010fda000784c0ff */
[----:B------:R-:W-:Y:S01]  /*25c0*/  @P2 SHF.R.U32.HI R3, RZ, 0x10, R5 ;  /* 0x00000010ff032819 */ /* 0x000fe20000011605 */
[----:B------:R-:W-:Y:S01]  /*25d0*/  VOTEU.ANY UP0, P2 ;  /* 0x0000000000ff7886 */ /* 0x000fe20001000100 */
[----:B------:R-:W-:Y:S02]  /*25e0*/  @P2 MOV R13, R4 ;  /* 0x00000004000d2202 */ /* 0x000fe40000000f00 */
[----:B------:R-:W-:Y:S02]  /*25f0*/  @P2 R2UR.BROADCAST UR4, R3 ;  /* 0x00000000030422ca */ /* 0x000fe400008e0000 */
[----:B------:R-:W-:-:S11]  /*2600*/  @P2 LOP3.LUT R11, R5, 0xffff, RZ, 0xc0, !PT ;  /* 0x0000ffff050b2812 */ /* 0x000fd600078ec0ff */
[----:B------:R-:W-:Y:S01]  /*2610*/  @UP0 UMOV UR60, UR4 ;  /* 0x00000004003c0c82 */ /* 0x000fe20008000000 */
[----:B-1----:R-:W-:Y:S05]  /*2620*/  @!P0 BRA `(.L_x_44) ;  /* 0x0000000000b88947 */ /* 0x002fea0003800000 */
[----:B------:R-:W3:Y:S01]  /*2630*/  LDC.64 R4, c[0x0][0xb18] ;  /* 0x0002c600ff047b82 */ /* 0x000ee20000000a00 */
[----:B------:R-:W-:-:S07]  /*2640*/  ISETP.NE.AND P3, PT, R26, 0x1, PT ;  /* 0x000000011a00780c */ /* 0x000fce0003f65270 */
[----:B------:R-:W1:Y:S08]  /*2650*/  LDC.64 R6, c[0x0][0xb10] ;  /* 0x0002c400ff067b82 */ /* 0x000e700000000a00 */
[----:B------:R-:W2:Y:S08]  /*2660*/  LDC R18, c[0x0][0xb20] ;  /* 0x0002c800ff127b82 */ /* 0x000eb00000000800 */
[----:B------:R-:W4:Y:S01]  /*2670*/  LDC R20, c[0x0][0xb0c] ;  /* 0x0002c300ff147b82 */ /* 0x000f220000000800 */
[----:B---3--:R-:W-:Y:S01]  /*2680*/  IMAD.HI.U32 R19, R0, R5, RZ ;  /* 0x0000000500137227 */ /* 0x008fe200078e00ff */
[----:B------:R-:W-:-:S03]  /*2690*/  ISETP.NE.AND P0, PT, R4, 0x1, PT ;  /* 0x000000010400780c */ /* 0x000fc60003f05270 */
[----:B------:R-:W-:-:S03]  /*26a0*/  IMAD.HI.U32 R5, R11, R5, RZ ;  /* 0x000000050b057227 */ /* 0x000fc600078e00ff */
[----:B------:R-:W3:Y:S01]  /*26b0*/  LDC.64 R2, c[0x0][0xb28] ;  /* 0x0002ca00ff027b82 */ /* 0x000ee20000000a00 */
[----:B-1----:R-:W-:-:S04]  /*26c0*/  IMAD.HI.U32 R22, R9, R6, RZ ;  /* 0x0000000609167227 */ /* 0x002fc800078e00ff */
[----:B------:R-:W-:Y:S01]  /*26d0*/  IMAD.HI.U32 R24, R13, R6, RZ ;  /* 0x000000060d187227 */ /* 0x000fe200078e00ff */
[----:B------:R-:W-:Y:S02]  /*26e0*/  SHF.R.U32.HI R22, RZ, R7, R22 ;  /* 0x00000007ff167219 */ /* 0x000fe40000011616 */
[-C--:B--2---:R-:W-:Y:S02]  /*26f0*/  SHF.R.U32.HI R19, RZ, R18.reuse, R19 ;  /* 0x00000012ff137219 */ /* 0x084fe40000011613 */
[----:B------:R-:W-:Y:S02]  /*2700*/  SHF.R.U32.HI R18, RZ, R18, R5 ;  /* 0x00000012ff127219 */ /* 0x000fe40000011605 */
[----:B------:R-:W-:Y:S02]  /*2710*/  SEL R19, R0, R19, !P0 ;  /* 0x0000001300137207 */ /* 0x000fe40004000000 */
[----:B------:R-:W-:Y:S02]  /*2720*/  SHF.R.U32.HI R24, RZ, R7, R24 ;  /* 0x00000007ff187219 */ /* 0x000fe40000011618 */
[----:B----4-:R-:W-:-:S02]  /*2730*/  ISETP.NE.AND P1, PT, R20, 0x1, PT ;  /* 0x000000011400780c */ /* 0x010fc40003f25270 */
[----:B------:R-:W-:Y:S02]  /*2740*/  SEL R5, R11, R18, !P0 ;  /* 0x000000120b057207 */ /* 0x000fe40004000000 */
[----:B------:R-:W-:Y:S02]  /*2750*/  SEL R21, R9, R22, !P1 ;  /* 0x0000001609157207 */ /* 0x000fe40004800000 */
[----:B------:R-:W-:Y:S01]  /*2760*/  SEL R7, R13, R24, !P1 ;  /* 0x000000180d077207 */ /* 0x000fe20004800000 */
[----:B---3--:R-:W-:-:S04]  /*2770*/  IMAD.HI.U32 R22, R19, R2, RZ ;  /* 0x0000000213167227 */ /* 0x008fc800078e00ff */
[----:B------:R-:W-:Y:S01]  /*2780*/  IMAD.HI.U32 R6, R21, R2, RZ ;  /* 0x0000000215067227 */ /* 0x000fe200078e00ff */
[----:B------:R-:W-:-:S04]  /*2790*/  @P3 SHF.R.U32.HI R19, RZ, R3, R22 ;  /* 0x00000003ff133219 */ /* 0x000fc80000011616 */
        /* <DEDUP_REMOVED lines=8> */
[----:B------:R-:W-:-:S04]  /*2820*/  @!P0 IMAD.HI.U32 R18, R7, R2, RZ ;  /* 0x0000000207128227 */ /* 0x000fc800078e00ff */
[----:B------:R-:W-:Y:S01]  /*2830*/  IMAD.MOV R2, RZ, RZ, -R6 ;  /* 0x000000ffff027224 */ /* 0x000fe200078e0a06 */
[----:B------:R-:W-:-:S03]  /*2840*/  @!P0 SHF.R.U32.HI R18, RZ, R3, R18 ;  /* 0x00000003ff128219 */ /* 0x000fc60000011612 */
[----:B------:R-:W-:Y:S01]  /*2850*/  IMAD R2, R26, R2, R5 ;  /* 0x000000021a027224 */ /* 0x000fe200078e0205 */
[----:B------:R-:W-:Y:S02]  /*2860*/  @!P0 SEL R3, R7, R18, !P3 ;  /* 0x0000001207038207 */ /* 0x000fe40005800000 */
[----:B------:R-:W-:-:S03]  /*2870*/  IADD3 R18, PT, PT, -R5, RZ, RZ ;  /* 0x000000ff05127210 */ /* 0x000fc60007ffe1ff */
[--C-:B------:R-:W-:Y:S02]  /*2880*/  @!P0 IMAD.IADD R6, R6, 0x1, -R3.reuse ;  /* 0x0000000106068824 */ /* 0x100fe400078e0a03 */
[----:B------:R-:W-:Y:S01]  /*2890*/  @!P0 IMAD R3, R2, R21, R3 ;  /* 0x0000001502038224 */ /* 0x000fe200078e0203 */
[----:B------:R-:W-:Y:S01]  /*28a0*/  IADD3 R2, PT, PT, -R7, RZ, RZ ;  /* 0x000000ff07027210 */ /* 0x000fe20007ffe1ff */
[----:B------:R-:W-:Y:S02]  /*28b0*/  @!P0 IMAD R5, R26, R6, R7 ;  /* 0x000000061a058224 */ /* 0x000fe400078e0207 */
[----:B------:R-:W-:Y:S02]  /*28c0*/  IMAD R11, R4, R18, R11 ;  /* 0x00000012040b7224 */ /* 0x000fe400078e020b */
[----:B------:R-:W-:Y:S02]  /*28d0*/  @!P0 IMAD.MOV.U32 R7, RZ, RZ, R3 ;  /* 0x000000ffff078224 */ /* 0x000fe400078e0003 */
[----:B------:R-:W-:-:S02]  /*28e0*/  IMAD R2, R20, R2, R13 ;  /* 0x0000000214027224 */ /* 0x000fc400078e020d */
[----:B------:R-:W-:Y:S02]  /*28f0*/  IMAD R11, R5, R4, R11 ;  /* 0x00000004050b7224 */ /* 0x000fe400078e020b */
[----:B------:R-:W-:Y:S02]  /*2900*/  IMAD R13, R7, R20, R2 ;  /* 0x00000014070d7224 */ /* 0x000fe400078e0202 */
.L_x_44:
[----:B------:R-:W1:Y:S02]  /*2910*/  LDCU UR4, c[0x0][0xb30] ;  /* 0x00016600ff0477ac */ /* 0x000e640008000800 */
[----:B-1----:R-:W-:-:S09]  /*2920*/  UISETP.NE.AND UP0, UPT, UR4, 0x1, UPT ;  /* 0x000000010400788c */ /* 0x002fd2000bf05270 */
[----:B------:R-:W-:Y:S05]  /*2930*/  BRA.U UP0, `(.L_x_45) ;  /* 0x0000000100407547 */ /* 0x000fea000b800000 */
[----:B------:R-:W1:Y:S08]  /*2940*/  LDC.64 R4, c[0x0][0xb10] ;  /* 0x0002c400ff047b82 */ /* 0x000e700000000a00 */
[----:B------:R-:W2:Y:S08]  /*2950*/  LDC.64 R2, c[0x0][0xb18] ;  /* 0x0002c600ff027b82 */ /* 0x000eb00000000a00 */
[----:B------:R-:W4:Y:S08]  /*2960*/  LDC R6, c[0x0][0xb20] ;  /* 0x0002c800ff067b82 */ /* 0x000f300000000800 */
[----:B------:R-:W3:Y:S01]  /*2970*/  LDC R18, c[0x0][0xb0c] ;  /* 0x0002c300ff127b82 */ /* 0x000ee20000000800 */
[----:B-1----:R-:W-:-:S05]  /*2980*/  IMAD.HI.U32 R4, R13, R4, RZ ;  /* 0x000000040d047227 */ /* 0x002fca00078e00ff */
[----:B------:R-:W-:Y:S01]  /*2990*/  SHF.R.U32.HI R4, RZ, R5, R4 ;  /* 0x00000005ff047219 */ /* 0x000fe20000011604 */
[----:B--2---:R-:W-:Y:S01]  /*29a0*/  IMAD.HI.U32 R3, R11, R3, RZ ;  /* 0x000000030b037227 */ /* 0x004fe200078e00ff */
[----:B------:R-:W-:-:S04]  /*29b0*/  ISETP.NE.AND P0, PT, R2, 0x1, PT ;  /* 0x000000010200780c */ /* 0x000fc80003f05270 */
[----:B----4-:R-:W-:-:S04]  /*29c0*/  SHF.R.U32.HI R6, RZ, R6, R3 ;  /* 0x00000006ff067219 */ /* 0x010fc80000011603 */
[----:B------:R-:W-:Y:S02]  /*29d0*/  SEL R3, R11, R6, !P0 ;  /* 0x000000060b037207 */ /* 0x000fe40004000000 */
[----:B---3--:R-:W-:-:S04]  /*29e0*/  ISETP.NE.AND P1, PT, R18, 0x1, PT ;  /* 0x000000011200780c */ /* 0x008fc80003f25270 */
[----:B------:R-:W-:-:S05]  /*29f0*/  SEL R4, R13, R4, !P1 ;  /* 0x000000040d047207 */ /* 0x000fca0004800000 */
[----:B------:R-:W-:Y:S02]  /*2a00*/  IMAD.IADD R5, R3, 0x1, -R4 ;  /* 0x0000000103057824 */ /* 0x000fe400078e0a04 */
[----:B------:R-:W-:Y:S02]  /*2a10*/  IMAD.IADD R3, R4, 0x1, -R3 ;  /* 0x0000000104037824 */ /* 0x000fe400078e0a03 */
[----:B------:R-:W-:Y:S02]  /*2a20*/  IMAD R13, R5, R18, R13 ;  /* 0x00000012050d7224 */ /* 0x000fe400078e020d */
[----:B------:R-:W-:-:S07]  /*2a30*/  IMAD R11, R3, R2, R11 ;  /* 0x00000002030b7224 */ /* 0x000fce00078e020b */
.L_x_45:
[----:B------:R-:W-:Y:S01]  /*2a40*/  VIADD R14, R14, 0x1 ;  /* 0x000000010e0e7836 */ /* 0x000fe20000000000 */
[----:B------:R-:W-:Y:S01]  /*2a50*/  PLOP3.LUT P1, PT, PT, PT, PT, 0x80, 0x8 ;  /* 0x000000000008781c */ /* 0x000fe20003f2f070 */
[----:B------:R-:W-:Y:S02]  /*2a60*/  IMAD.IADD R63, R13, 0x1, R68 ;  /* 0x000000010d3f7824 */ /* 0x000fe400078e0244 */
[----:B------:R-:W-:Y:S01]  /*2a70*/  IMAD.IADD R69, R11, 0x1, R62 ;  /* 0x000000010b457824 */ /* 0x000fe200078e023e */
[----:B------:R-:W-:-:S04]  /*2a80*/  ISETP.NE.AND P0, PT, R14, 0x2, PT ;  /* 0x000000020e00780c */ /* 0x000fc80003f05270 */
[----:B------:R-:W-:Y:S02]  /*2a90*/  SEL R3, RZ, 0x1, P0 ;  /* 0x00000001ff037807 */ /* 0x000fe40000000000 */
[----:B------:R-:W-:Y:S02]  /*2aa0*/  SEL R14, R14, RZ, P0 ;  /* 0x000000ff0e0e7207 */ /* 0x000fe40000000000 */
[----:B------:R-:W-:Y:S01]  /*2ab0*/  LOP3.LUT R12, R12, R3, RZ, 0x3c, !PT ;  /* 0x000000030c0c7212 */ /* 0x000fe200078e3cff */
[----:B------:R-:W-:Y:S06]  /*2ac0*/  @P2 BRA `(.L_x_46) ;  /* 0xffffffec00302947 */ /* 0x000fec000383ffff */
[----:B------:R-:W-:Y:S01]  /*2ad0*/  UIADD3 UR21, UPT, UPT, UR21, 0x28, URZ ;  /* 0x0000002815157890 */ /* 0x000fe2000fffe0ff */
[----:B------:R-:W-:-:S03]  /*2ae0*/  SHF.L.U32 R3, R15, 0x1f, RZ ;  /* 0x0000001f0f037819 */ /* 0x000fc600000006ff */
[----:B------:R-:W-:-:S09]  /*2af0*/  ULEA UR4, UR23, UR21, 0x3 ;  /* 0x0000001517047291 */ /* 0x000fd2000f8e18ff */
[----:B------:R-:W1:Y:S02]  /*2b00*/  SYNCS.PHASECHK.TRANS64.TRYWAIT P0, [UR4], R3 ;  /* 0x00000003ff0075a7 */ /* 0x000e640008001104 */
[----:B-1----:R-:W-:Y:S05]  /*2b10*/  @!P0 BRA `(.L_x_47) ;  /* 0x0000004800348947 */ /* 0x002fea0003800000 */
.L_x_130:
[----:B------:R-:W-:-:S04]  /*2b20*/  UIADD3 UR4, UPT, UPT, UR23, 0x1, URZ ;  /* 0x0000000117047890 */ /* 0x000fc8000fffe0ff */
[----:B------:R-:W-:-:S04]  /*2b30*/  UISETP.NE.AND UP0, UPT, UR4, 0x5, UPT ;  /* 0x000000050400788c */ /* 0x000fc8000bf05270 */
[----:B------:R-:W-:Y:S02]  /*2b40*/  USEL UR6, URZ, 0x1, UP0 ;  /* 0x00000001ff067887 */ /* 0x000fe40008000000 */
[----:B------:R-:W-:-:S04]  /*2b50*/  USEL UR4, UR4, URZ, UP0 ;  /* 0x000000ff04047287 */ /* 0x000fc80008000000 */
[----:B------:R-:W-:Y:S01]  /*2b60*/  ULEA UR5, UR4, UR21, 0x3 ;  /* 0x0000001504057291 */ /* 0x000fe2000f8e18ff */
[----:B------:R-:W-:-:S04]  /*2b70*/  LOP3.LUT R2, R15, UR6, RZ, 0x3c, !PT ;  /* 0x000000060f027c12 */ /* 0x000fc8000f8e3cff */
[----:B-1----:R-:W-:-:S04]  /*2b80*/  SHF.L.U32 R3, R2, 0x1f, RZ ;  /* 0x0000001f02037819 */ /* 0x002fc800000006ff */
[----:B------:R-:W1:Y:S02]  /*2b90*/  SYNCS.PHASECHK.TRANS64.TRYWAIT P0, [UR5], R3 ;  /* 0x00000003ff0075a7 */ /* 0x000e640008001105 */
[----:B-1----:R-:W-:Y:S05]  /*2ba0*/  @!P0 BRA `(.L_x_48) ;  /* 0x0000004800288947 */ /* 0x002fea0003800000 */
.L_x_132:
        /* <DEDUP_REMOVED lines=9> */
.L_x_134:
        /* <DEDUP_REMOVED lines=9> */
.L_x_136:
[----:B------:R-:W-:-:S04]  /*2cd0*/  UIADD3 UR4, UPT, UPT, UR4, 0x1, URZ ;  /* 0x0000000104047890 */ /* 0x000fc8000fffe0ff */
[----:B------:R-:W-:-:S04]  /*2ce0*/  UISETP.NE.AND UP0, UPT, UR4, 0x5, UPT ;  /* 0x000000050400788c */ /* 0x000fc8000bf05270 */
[----:B------:R-:W-:Y:S02]  /*2cf0*/  USEL UR5, URZ, 0x1, UP0 ;  /* 0x00000001ff057887 */ /* 0x000fe40008000000 */
[----:B------:R-:W-:-:S04]  /*2d00*/  USEL UR4, UR4, URZ, UP0 ;  /* 0x000000ff04047287 */ /* 0x000fc80008000000 */
[----:B------:R-:W-:Y:S01]  /*2d10*/  ULEA UR4, UR4, UR21, 0x3 ;  /* 0x0000001504047291 */ /* 0x000fe2000f8e18ff */
[----:B-1----:R-:W-:-:S04]  /*2d20*/  LOP3.LUT R3, R2, UR5, RZ, 0x3c, !PT ;  /* 0x0000000502037c12 */ /* 0x002fc8000f8e3cff */
[----:B------:R-:W-:Y:S01]  /*2d30*/  SHF.L.U32 R3, R3, 0x1f, RZ ;  /* 0x0000001f03037819 */ /* 0x000fe200000006ff */
[----:B---3--:R-:W-:-:S07]  /*2d40*/  IMAD.U32 R0, RZ, RZ, UR4 ;  /* 0x00000004ff007e24 */ /* 0x008fce000f8e00ff */
.L_x_51:
[----:B-1----:R1:W2:Y:S02]  /*2d50*/  SYNCS.PHASECHK.TRANS64.TRYWAIT P0, [R0+URZ], R3 ;  /* 0x00000003000075a7 */ /* 0x0022a400080011ff */
[----:B--2---:R-:W-:Y:S05]  /*2d60*/  @!P0 NANOSLEEP.SYNCS 0x989680 ;  /* 0x009896800000895d */ /* 0x004fea0003900000 */
[----:B------:R-:W2:Y:S02]  /*2d70*/  @!P0 SYNCS.PHASECHK.TRANS64 P0, [R0+URZ], R3 ;  /* 0x00000003000085a7 */ /* 0x000ea400080010ff */
[----:B--2---:R-:W-:Y:S05]  /*2d80*/  @P0 EXIT ;  /* 0x000000000000094d */ /* 0x004fea0003800000 */
[----:B------:R-:W-:Y:S05]  /*2d90*/  BRA `(.L_x_51) ;  /* 0xfffffffc00ec7947 */ /* 0x000fea000383ffff */
.L_x_22:
[----:B------:R-:W-:-:S04]  /*2da0*/  UISETP.NE.AND UP1, UPT, UR46, URZ, UPT ;  /* 0x000000ff2e00728c */ /* 0x000fc8000bf25270 */
[----:B------:R-:W-:-:S09]  /*2db0*/  UISETP.NE.OR UP1, UPT, UR10, 0x1, UP1 ;  /* 0x000000010a00788c */ /* 0x000fd20008f25670 */
[----:B------:R-:W-:Y:S05]  /*2dc0*/  BRA.U UP1, `(.L_x_52) ;  /* 0x00000005014c7547 */ /* 0x000fea000b800000 */
[----:B------:R-:W-:Y:S01]  /*2dd0*/  HFMA2 R11, -RZ, RZ, 0, 0 ;  /* 0x00000000ff0b7431 */ /* 0x000fe200000001ff */
[----:B------:R-:W-:Y:S01]  /*2de0*/  ISETP.GE.U32.AND P2, PT, R10, 0x2, PT ;  /* 0x000000020a00780c */ /* 0x000fe20003f46070 */
[----:B------:R-:W-:Y:S01]  /*2df0*/  IMAD.MOV.U32 R12, RZ, RZ, 0x1 ;  /* 0x00000001ff0c7424 */ /* 0x000fe200078e00ff */
[----:B------:R-:W-:Y:S01]  /*2e00*/  CS2R R8, SRZ ;  /* 0x0000000000087805 */ /* 0x000fe2000001ff00 */
[----:B------:R-:W-:Y:S01]  /*2e10*/  IMAD.MOV.U32 R3, RZ, RZ, RZ ;  /* 0x000000ffff037224 */ /* 0x000fe200078e00ff */
[----:B------:R-:W-:Y:S01]  /*2e20*/  UMOV UR6, 0x400 ;  /* 0x0000040000067882 */ /* 0x000fe20000000000 */
[----:B------:R-:W-:Y:S01]  /*2e30*/  UMOV UR5, URZ ;  /* 0x000000ff00057c82 */ /* 0x000fe20008000000 */
[----:B------:R-:W-:-:S12]  /*2e40*/  ULEA UR6, UR46, UR6, 0x18 ;  /* 0x000000062e067291 */ /* 0x000fd8000f8ec0ff */
.L_x_56:
[----:B------:R-:W-:Y:S02]  /*2e50*/  LEA R0, R3, UR6, 0x3 ;  /* 0x0000000603007c11 */ /* 0x000fe4000f8e18ff */
[----:B------:R-:W-:-:S03]  /*2e60*/  SHF.L.U32 R5, R8, 0x1f, RZ ;  /* 0x0000001f08057819 */ /* 0x000fc600000006ff */
[----:B------:R-:W-:Y:S01]  /*2e70*/  VIADD R4, R0, 0xf0 ;  /* 0x000000f000047836 */ /* 0x000fe20000000000 */
[----:B------:R-:W1:Y:S02]  /*2e80*/  SYNCS.PHASECHK.TRANS64.TRYWAIT P0, [R0+URZ+0xe0], R5 ;  /* 0x0000e005000075a7 */ /* 0x000e6400080011ff */
[----:B-1----:R-:W-:Y:S05]  /*2e90*/  @!P0 BRA `(.L_x_53) ;  /* 0x0000004400b48947 */ /* 0x002fea0003800000 */
.L_x_137:
[----:B------:R-:W-:Y:S01]  /*2ea0*/  ULEA UR4, UR5, UR6, 0x3 ;  /* 0x0000000605047291 */ /* 0x000fe2000f8e18ff */
[----:B------:R-:W-:Y:S01]  /*2eb0*/  PRMT R4, RZ, 0x654, R4 ;  /* 0x00000654ff047816 */ /* 0x000fe20000000004 */
[----:B-1----:R-:W-:Y:S01]  /*2ec0*/  @!P2 IMAD.MOV.U32 R5, RZ, RZ, 0x10 ;  /* 0x00000010ff05a424 */ /* 0x002fe200078e00ff */
[----:B------:R-:W-:Y:S01]  /*2ed0*/  SHF.L.U32 R7, R12, 0x1f, RZ ;  /* 0x0000001f0c077819 */ /* 0x000fe200000006ff */
[----:B------:R-:W-:Y:S01]  /*2ee0*/  UIADD3 UR7, UPT, UPT, UR4, 0x80, URZ ;  /* 0x0000008004077890 */ /* 0x000fe2000fffe0ff */
[----:B------:R1:W-:Y:S05]  /*2ef0*/  SYNCS.ARRIVE.TRANS64.RED.A1T0 RZ, [R4+URZ], RZ ;  /* 0x000000ff04ff79a7 */ /* 0x0003ea00081004ff */
[----:B------:R-:W-:Y:S01]  /*2f00*/  IMAD.U32 R13, RZ, RZ, UR7 ;  /* 0x00000007ff0d7e24 */ /* 0x000fe2000f8e00ff */
[----:B------:R-:W2:Y:S04]  /*2f10*/  SYNCS.PHASECHK.TRANS64.TRYWAIT P0, [UR4+0x90], R7 ;  /* 0x00009007ff0075a7 */ /* 0x000ea80008001104 */
[----:B------:R-:W-:Y:S01]  /*2f20*/  PRMT R13, R10, 0x654, R13 ;  /* 0x000006540a0d7816 */ /* 0x000fe2000000000d */
[----:B-12---:R-:W-:Y:S06]  /*2f30*/  @!P0 BRA `(.L_x_54) ;  /* 0x0000004400a08947 */ /* 0x006fec0003800000 */
.L_x_139:
[----:B------:R-:W-:Y:S01]  /*2f40*/  ULEA UR8, UR5, UR6, 0x4 ;  /* 0x0000000605087291 */ /* 0x000fe2000f8e20ff */
[----:B------:R-:W-:Y:S01]  /*2f50*/  SEL R2, R13, R2, !P2 ;  /* 0x000000020d027207 */ /* 0x000fe20005000000 */
[----:B------:R-:W-:Y:S01]  /*2f60*/  UIADD3 UR9, UPT, UPT, UR4, 0x80, URZ ;  /* 0x0000008004097890 */ /* 0x000fe2000fffe0ff */
[----:B-1----:R-:W-:Y:S01]  /*2f70*/  LEA R0, R11, UR6, 0x3 ;  /* 0x000000060b007c11 */ /* 0x002fe2000f8e18ff */
[----:B------:R-:W-:Y:S01]  /*2f80*/  UIADD3 UR8, UPT, UPT, UR8, 0x110, URZ ;  /* 0x0000011008087890 */ /* 0x000fe2000fffe0ff */
[----:B------:R1:W-:Y:S01]  /*2f90*/  @!P2 SYNCS.ARRIVE.TRANS64.RED RZ, [R2+URZ], R5 ;  /* 0x0000000502ffa9a7 */ /* 0x0003e200080004ff */
[----:B------:R-:W-:Y:S01]  /*2fa0*/  UIADD3 UR4, UPT, UPT, UR5, 0x1, URZ ;  /* 0x0000000105047890 */ /* 0x000fe2000fffe0ff */
[----:B------:R-:W-:-:S03]  /*2fb0*/  VIADD R3, R3, 0x1 ;  /* 0x0000000103037836 */ /* 0x000fc60000000000 */
[----:B------:R-:W-:Y:S02]  /*2fc0*/  UISETP.NE.AND UP0, UPT, UR4, 0x2, UPT ;  /* 0x000000020400788c */ /* 0x000fe4000bf05270 */
[----:B------:R-:W-:Y:S01]  /*2fd0*/  ISETP.NE.AND P0, PT, R3, 0x2, PT ;  /* 0x000000020300780c */ /* 0x000fe20003f05270 */
[----:B------:R-:W-:Y:S06]  /*2fe0*/  UGETNEXTWORKID.BROADCAST [UR8], [UR9] ;  /* 0x00000000080073ca */ /* 0x000fec0008000100 */
[----:B------:R-:W-:Y:S02]  /*2ff0*/  USEL UR7, URZ, 0x1, UP0 ;  /* 0x00000001ff077887 */ /* 0x000fe40008000000 */
[----:B------:R-:W-:-:S04]  /*3000*/  USEL UR5, UR4, URZ, UP0 ;  /* 0x000000ff04057287 */ /* 0x000fc80008000000 */
[----:B------:R-:W-:Y:S02]  /*3010*/  LOP3.LUT R12, R12, UR7, RZ, 0x3c, !PT ;  /* 0x000000070c0c7c12 */ /* 0x000fe4000f8e3cff */
[----:B-1----:R-:W-:-:S04]  /*3020*/  SHF.L.U32 R5, R9, 0x1f, RZ ;  /* 0x0000001f09057819 */ /* 0x002fc800000006ff */
[----:B------:R-:W1:Y:S02]  /*3030*/  SYNCS.PHASECHK.TRANS64.TRYWAIT P1, [R0+URZ+0x80], R5 ;  /* 0x00008005000075a7 */ /* 0x000e6400080211ff */
[----:B-1----:R-:W-:Y:S05]  /*3040*/  @!P1 BRA `(.L_x_55) ;  /* 0x0000004400749947 */ /* 0x002fea0003800000 */
.L_x_140:
[----:B------:R-:W-:Y:S01]  /*3050*/  LEA R4, R11, UR6, 0x4 ;  /* 0x000000060b047c11 */ /* 0x000fe2000f8e20ff */
[----:B-1----:R-:W-:Y:S01]  /*3060*/  VIADD R0, R0, 0x90 ;  /* 0x0000009000007836 */ /* 0x002fe20000000000 */
[----:B------:R-:W-:Y:S01]  /*3070*/  SEL R3, R3, RZ, P0 ;  /* 0x000000ff03037207 */ /* 0x000fe20000000000 */
[----:B------:R-:W-:-:S03]  /*3080*/  VIADD R11, R11, 0x1 ;  /* 0x000000010b0b7836 */ /* 0x000fc60000000000 */
[----:B------:R-:W1:Y:S01]  /*3090*/  LDS.128 R4, [R4+0x110] ;  /* 0x0001100004047984 */ /* 0x000e620000000c00 */
[----:B------:R-:W-:Y:S02]  /*30a0*/  PRMT R0, RZ, 0x654, R0 ;  /* 0x00000654ff007816 */ /* 0x000fe40000000000 */
[C---:B------:R-:W-:Y:S01]  /*30b0*/  ISETP.NE.AND P1, PT, R11.reuse, 0x2, PT ;  /* 0x000000020b00780c */ /* 0x040fe20003f25270 */
[----:B------:R-:W-:Y:S01]  /*30c0*/  @!PT LDS RZ, [RZ] ;  /* 0x00000000fffff984 */ /* 0x000fe20000000800 */
[----:B------:R-:W-:Y:S01]  /*30d0*/  @!PT LDS RZ, [RZ] ;  /* 0x00000000fffff984 */ /* 0x000fe20000000800 */
[----:B------:R-:W-:Y:S01]  /*30e0*/  @!PT LDS RZ, [RZ] ;  /* 0x00000000fffff984 */ /* 0x000fe20000000800 */
[----:B------:R-:W-:Y:S01]  /*30f0*/  @!PT LDS RZ, [RZ] ;  /* 0x00000000fffff984 */ /* 0x000fe20000000800 */
[----:B------:R2:W-:Y:S06]  /*3100*/  MEMBAR.ALL.CTA ;  /* 0x0000000000007992 */ /* 0x0005ec0000008000 */
[----:B--2---:R-:W2:Y:S01]  /*3110*/  FENCE.VIEW.ASYNC.S ;  /* 0x00000000000073c6 */ /* 0x004ea20000000000 */
[----:B------:R-:W-:Y:S01]  /*3120*/  SEL R11, R11, RZ, P1 ;  /* 0x000000ff0b0b7207 */ /* 0x000fe20000800000 */
[----:B--2---:R2:W-:Y:S01]  /*3130*/  SYNCS.ARRIVE.TRANS64.RED.A1T0 RZ, [R0+URZ], RZ ;  /* 0x000000ff00ff79a7 */ /* 0x0045e200081004ff */
[----:B-1----:R-:W-:-:S02]  /*3140*/  LOP3.LUT P3, RZ, R6, 0x1, RZ, 0xc0, !PT ;  /* 0x0000000106ff7812 */ /* 0x002fc4000786c0ff */
[----:B------:R-:W-:-:S04]  /*3150*/  SEL R5, RZ, 0x1, P0 ;  /* 0x00000001ff057807 */ /* 0x000fc80000000000 */
[----:B------:R-:W-:Y:S02]  /*3160*/  LOP3.LUT R8, R8, R5, RZ, 0x3c, !PT ;  /* 0x0000000508087212 */ /* 0x000fe400078e3cff */
[----:B--2---:R-:W-:-:S04]  /*3170*/  SEL R0, RZ, 0x1, P1 ;  /* 0x00000001ff007807 */ /* 0x004fc80000800000 */
[----:B------:R-:W-:Y:S01]  /*3180*/  LOP3.LUT R9, R9, R0, RZ, 0x3c, !PT ;  /* 0x0000000009097212 */ /* 0x000fe200078e3cff */
[----:B------:R-:W-:Y:S06]  /*3190*/  @P3 BRA `(.L_x_56) ;  /* 0xfffffffc002c3947 */ /* 0x000fec000383ffff */
[----:B------:R-:W-:Y:S01]  /*31a0*/  ULEA UR4, UR5, UR6, 0x3 ;  /* 0x0000000605047291 */ /* 0x000fe2000f8e18ff */
[----:B------:R-:W-:-:S08]  /*31b0*/  SHF.L.U32 R3, R12, 0x1f, RZ ;  /* 0x0000001f0c037819 */ /* 0x000fd000000006ff */
[----:B------:R-:W1:Y:S02]  /*31c0*/  SYNCS.PHASECHK.TRANS64 P0, [UR4+0x90], R3 ;  /* 0x00009003ff0075a7 */ /* 0x000e640008001004 */
[----:B-1----:R-:W-:Y:S05]  /*31d0*/  @P0 BRA `(.L_x_57) ;  /* 0x0000000000080947 */ /* 0x002fea0003800000 */
[----:B------:R-:W1:Y:S02]  /*31e0*/  SYNCS.PHASECHK.TRANS64.TRYWAIT P0, [UR4+0x90], R3 ;  /* 0x00009003ff0075a7 */ /* 0x000e640008001104 */
[----:B-1----:R-:W-:Y:S05]  /*31f0*/  @!P0 BRA `(.L_x_58) ;  /* 0x00000044001c8947 */ /* 0x002fea0003800000 */
.L_x_57:
[----:B------:R-:W-:-:S04]  /*3200*/  UIADD3 UR7, UPT, UPT, UR5, 0x1, URZ ;  /* 0x0000000105077890 */ /* 0x000fc8000fffe0ff */
[----:B------:R-:W-:-:S04]  /*3210*/  UISETP.NE.AND UP0, UPT, UR7, 0x2, UPT ;  /* 0x000000020700788c */ /* 0x000fc8000bf05270 */
[----:B------:R-:W-:Y:S02]  /*3220*/  USEL UR8, URZ, 0x1, UP0 ;  /* 0x00000001ff087887 */ /* 0x000fe40008000000 */
[----:B------:R-:W-:-:S04]  /*3230*/  USEL UR7, UR7, URZ, UP0 ;  /* 0x000000ff07077287 */ /* 0x000fc80008000000 */
[----:B------:R-:W-:Y:S01]  /*3240*/  ULEA UR7, UR7, UR6, 0x3 ;  /* 0x0000000607077291 */ /* 0x000fe2000f8e18ff */
[----:B-1----:R-:W-:-:S04]  /*3250*/  LOP3.LUT R3, R12, UR8, RZ, 0x3c, !PT ;  /* 0x000000080c037c12 */ /* 0x002fc8000f8e3cff */
[----:B------:R-:W-:-:S04]  /*3260*/  SHF.L.U32 R0, R3, 0x1f, RZ ;  /* 0x0000001f03007819 */ /* 0x000fc800000006ff */
[----:B------:R-:W1:Y:S02]  /*3270*/  SYNCS.PHASECHK.TRANS64 P0, [UR7+0x90], R0 ;  /* 0x00009000ff0075a7 */ /* 0x000e640008001007 */
[----:B-1----:R-:W-:Y:S05]  /*3280*/  @P0 EXIT ;  /* 0x000000000000094d */ /* 0x002fea0003800000 */
[----:B------:R-:W-:Y:S02]  /*3290*/  SHF.L.U32 R3, R3, 0x1f, RZ ;  /* 0x0000001f03037819 */ /* 0x000fe400000006ff */
[----:B------:R-:W-:-:S07]  /*32a0*/  MOV R0, UR7 ;  /* 0x0000000700007c02 */ /* 0x000fce0008000f00 */
.L_x_59:
[----:B-1----:R1:W2:Y:S02]  /*32b0*/  SYNCS.PHASECHK.TRANS64.TRYWAIT P0, [R0+URZ+0x90], R3 ;  /* 0x00009003000075a7 */ /* 0x0022a400080011ff */
[----:B--2---:R-:W-:Y:S05]  /*32c0*/  @!P0 NANOSLEEP.SYNCS 0x989680 ;  /* 0x009896800000895d */ /* 0x004fea0003900000 */
[----:B------:R-:W2:Y:S02]  /*32d0*/  @!P0 SYNCS.PHASECHK.TRANS64 P0, [R0+URZ+0x90], R3 ;  /* 0x00009003000085a7 */ /* 0x000ea400080010ff */
[----:B--2---:R-:W-:Y:S05]  /*32e0*/  @P0 EXIT ;  /* 0x000000000000094d */ /* 0x004fea0003800000 */
[----:B------:R-:W-:Y:S05]  /*32f0*/  BRA `(.L_x_59) ;  /* 0xfffffffc00ec7947 */ /* 0x000fea000383ffff */
.L_x_52:
[----:B------:R-:W-:Y:S05]  /*3300*/  BRA.U UP4, `(.L_x_60) ;  /* 0x0000001904507547 */ /* 0x000fea000b800000 */
[----:B------:R-:W-:Y:S01]  /*3310*/  UMOV UR4, 0x40 ;  /* 0x0000004000047882 */ /* 0x000fe20000000000 */
[----:B------:R-:W-:Y:S01]  /*3320*/  NOP ;  /* 0x0000000000007918 */ /* 0x000fe20000000000 */
[----:B------:R-:W-:Y:S01]  /*3330*/  ULEA UR5, UR46, UR4, 0x18 ;  /* 0x000000042e057291 */ /* 0x000fe2000f8ec0ff */
[----:B------:R-:W-:Y:S02]  /*3340*/  UMOV UR6, 0x400 ;  /* 0x0000040000067882 */ /* 0x000fe40000000000 */
[----:B------:R-:W-:-:S06]  /*3350*/  ULEA UR6, UR46, UR6, 0x18 ;  /* 0x000000062e067291 */ /* 0x000fcc000f8ec0ff */
[----:B------:R-:W1:Y:S02]  /*3360*/  LDS.U8 R2, [UR5+0x1c] ;  /* 0x00001c05ff027984 */ /* 0x000e640008000000 */
[----:B-1----:R-:W-:-:S13]  /*3370*/  ISETP.NE.AND P0, PT, R2, RZ, PT ;  /* 0x000000ff0200720c */ /* 0x002fda0003f05270 */
[----:B------:R-:W-:Y:S05]  /*3380*/  @P0 BRA `(.L_x_61) ;  /* 0x0000000400180947 */ /* 0x000fea0003800000 */
[----:B------:R-:W-:Y:S01]  /*3390*/  R2UR UR4, R12 ;  /* 0x000000000c0472ca */ /* 0x000fe200000e0000 */
[----:B------:R-:W-:-:S12]  /*33a0*/  UIADD3 UR7, UPT, UPT, UR5, 0x8, URZ ;  /* 0x0000000805077890 */ /* 0x000fd8000fffe0ff */
[----:B------:R-:W-:-:S09]  /*33b0*/  UISETP.NE.U32.AND UP0, UPT, UR4, 0x1, UPT ;  /* 0x000000010400788c */ /* 0x000fd2000bf05070 */
[----:B------:R-:W-:Y:S05]  /*33c0*/  BRA.U !UP0, `(.L_x_62) ;  /* 0x0000000108a47547 */ /* 0x000fea000b800000 */
[----:B------:R-:W-:Y:S01]  /*33d0*/  ELECT P0, URZ, PT ;  /* 0x0000000000ff782f */ /* 0x000fe20003800000 */
[----:B------:R-:W-:-:S12]  /*33e0*/  BSSY B0, `(.L_x_62) ;  /* 0x0000027000007945 */ /* 0x000fd80003800000 */
[----:B------:R-:W-:Y:S05]  /*33f0*/  @!P0 BRA `(.L_x_63) ;  /* 0x0000000000948947 */ /* 0x000fea0003800000 */
[----:B------:R-:W-:-:S05]  /*3400*/  UMOV UR4, 0x10 ;  /* 0x0000001000047882 */ /* 0x000fca0000000000 */
[----:B------:R-:W-:Y:S04]  /*3410*/  DEPBAR.LE SB1, 0x36 ;  /* 0x00009d800000791a */ /* 0x000fe80000000000 */
[----:B------:R-:W1:Y:S02]  /*3420*/  UTCATOMSWS.2CTA.FIND_AND_SET.ALIGN UP1, UR4, UR4 ;  /* 0x00000004000475e3 */ /* 0x000e640008220800 */
[----:B-1----:R-:W-:Y:S01]  /*3430*/  MOV R11, UR4 ;  /* 0x00000004000b7c02 */ /* 0x002fe20008000f00 */
[----:B------:R-:W-:Y:S06]  /*3440*/  BRA.U UP1, `(.L_x_64) ;  /* 0x0000000101187547 */ /* 0x000fec000b800000 */
.L_x_65:
[----:B------:R-:W-:Y:S05]  /*3450*/  NANOSLEEP 0x64 ;  /* 0x000000640000795d */ /* 0x000fea0003800000 */
[----:B------:R-:W-:-:S05]  /*3460*/  UMOV UR4, 0x10 ;  /* 0x0000001000047882 */ /* 0x000fca0000000000 */
[----:B------:R-:W-:Y:S04]  /*3470*/  DEPBAR.LE SB1, 0x36 ;  /* 0x00009d800000791a */ /* 0x000fe80000000000 */
[----:B------:R-:W1:Y:S02]  /*3480*/  UTCATOMSWS.2CTA.FIND_AND_SET.ALIGN UP1, UR4, UR4 ;  /* 0x00000004000475e3 */ /* 0x000e640008220800 */
[----:B-1----:R-:W-:Y:S01]  /*3490*/  MOV R11, UR4 ;  /* 0x00000004000b7c02 */ /* 0x002fe20008000f00 */
[----:B------:R-:W-:Y:S05]  /*34a0*/  BRA.U !UP1, `(.L_x_65) ;  /* 0xfffffffd09e87547 */ /* 0x000fea000b83ffff */
.L_x_64:
[----:B------:R-:W1:Y:S01]  /*34b0*/  LDS R5, [UR5+0x10] ;  /* 0x00001005ff057984 */ /* 0x000e620008000800 */
[----:B------:R-:W-:Y:S01]  /*34c0*/  R2UR UR4, R9 ;  /* 0x00000000090472ca */ /* 0x000fe200000e0000 */
[----:B------:R-:W-:-:S04]  /*34d0*/  IMAD.U32 R3, RZ, RZ, UR6 ;  /* 0x00000006ff037e24 */ /* 0x000fc8000f8e00ff */
[----:B------:R-:W-:-:S08]  /*34e0*/  VIADD R3, R3, 0x130 ;  /* 0x0000013003037836 */ /* 0x000fd00000000000 */
[----:B------:R-:W-:Y:S02]  /*34f0*/  MOV R2, UR4 ;  /* 0x0000000400027c02 */ /* 0x000fe40008000f00 */
[----:B-1----:R-:W-:-:S04]  /*3500*/  SHF.L.U32 R5, R5, 0x1f, RZ ;  /* 0x0000001f05057819 */ /* 0x002fc800000006ff */
[----:B------:R-:W1:Y:S02]  /*3510*/  SYNCS.PHASECHK.TRANS64.TRYWAIT P0, [UR5+0x8], R5 ;  /* 0x00000805ff0075a7 */ /* 0x000e640008001105 */
[----:B-1----:R-:W-:Y:S05]  /*3520*/  @P0 BRA `(.L_x_66) ;  /* 0x0000000000080947 */ /* 0x002fea0003800000 */
[----:B------:R-:W1:Y:S02]  /*3530*/  SYNCS.PHASECHK.TRANS64.TRYWAIT P0, [UR5+0x8], R5 ;  /* 0x00000805ff0075a7 */ /* 0x000e640008001105 */
[----:B-1----:R-:W-:Y:S05]  /*3540*/  @!P0 BRA `(.L_x_67) ;  /* 0x0000004000608947 */ /* 0x002fea0003800000 */
.L_x_66:
[----:B------:R-:W-:Y:S01]  /*3550*/  R2UR UR4, R9 ;  /* 0x00000000090472ca */ /* 0x000fe200000e0000 */
[----:B-1----:R-:W-:Y:S02]  /*3560*/  HFMA2 R4, -RZ, RZ, 0, 5.9604644775390625e-08 ;  /* 0x00000001ff047431 */ /* 0x002fe400000001ff */
[----:B------:R-:W-:Y:S01]  /*3570*/  IMAD.MOV.U32 R6, RZ, RZ, 0xffff ;  /* 0x0000ffffff067424 */ /* 0x000fe200078e00ff */
[----:B------:R-:W-:Y:S01]  /*3580*/  PRMT R2, R2, 0x654, R3 ;  /* 0x0000065402027816 */ /* 0x000fe20000000003 */
[----:B------:R-:W-:Y:S02]  /*3590*/  IMAD.MOV.U32 R5, RZ, RZ, 0x4 ;  /* 0x00000004ff057424 */ /* 0x000fe400078e00ff */
[----:B------:R-:W-:Y:S01]  /*35a0*/  IMAD.SHL.U32 R10, R11, 0x20, RZ ;  /* 0x000000200b0a7824 */ /* 0x000fe200078e00ff */
[-C--:B------:R-:W-:Y:S02]  /*35b0*/  SHF.L.U32 R7, R6, R11.reuse, RZ ;  /* 0x0000000b06077219 */ /* 0x080fe400000006ff */
[----:B------:R-:W-:-:S03]  /*35c0*/  SHF.L.U32 R6, R4, R11, RZ ;  /* 0x0000000b04067219 */ /* 0x000fc600000006ff */
[----:B------:R-:W-:-:S06]  /*35d0*/  UPRMT UR4, UR4, 0x654, UR7 ;  /* 0x0000065404047896 */ /* 0x000fcc0008000007 */
[----:B------:R-:W-:-:S03]  /*35e0*/  MOV R3, UR4 ;  /* 0x0000000400037c02 */ /* 0x000fc60008000f00 */
[----:B------:R1:W-:Y:S01]  /*35f0*/  SYNCS.ARRIVE.TRANS64.RED RZ, [UR4], R5 ;  /* 0x00000005ffff79a7 */ /* 0x0003e20008000404 */
[----:B------:R1:W-:Y:S04]  /*3600*/  STS [UR6+0x130], R10 ;  /* 0x0001300aff007988 */ /* 0x0003e80008000806 */
[----:B------:R1:W-:Y:S04]  /*3610*/  STAS [R2.64], R11 ;  /* 0x0000000b02007dbd */ /* 0x0003e8000c0008ff */
[----:B------:R1:W-:Y:S04]  /*3620*/  ATOMS.OR RZ, [UR5+0x14], R7 ;  /* 0x00001407ffff798c */ /* 0x0003e8000b000005 */
[----:B------:R1:W-:Y:S04]  /*3630*/  ATOMS.OR RZ, [UR5+0x18], R6 ;  /* 0x00001806ffff798c */ /* 0x0003e8000b000005 */
[----:B------:R1:W-:Y:S02]  /*3640*/  ATOMS.XOR RZ, [UR5+0x10], R4 ;  /* 0x00001004ffff798c */ /* 0x0003e4000b800005 */
.L_x_63:
[----:B------:R-:W-:Y:S05]  /*3650*/  BSYNC B0 ;  /* 0x0000000000007941 */ /* 0x000fea0003800000 */
.L_x_62:
[----:B------:R-:W-:Y:S05]  /*3660*/  BRA.U UP0, `(.L_x_68) ;  /* 0x0000000100707547 */ /* 0x000fea000b800000 */
[----:B------:R-:W-:-:S03]  /*3670*/  UMOV UR4, 0xffffffff ;  /* 0xffffffff00047882 */ /* 0x000fc60000000000 */
[----:B------:R-:W-:Y:S05]  /*3680*/  BRA.DIV UR4, `(.L_x_69) ;  /* 0x0000004204287947 */ /* 0x000fea000b800000 */
[----:B------:R-:W-:-:S13]  /*3690*/  ELECT P6, URZ, PT ;  /* 0x0000000000ff782f */ /* 0x000fda00038c0000 */
.L_x_144:
[----:B------:R-:W-:Y:S05]  /*36a0*/  @!P6 BRA `(.L_x_68) ;  /* 0x000000000060e947 */ /* 0x000fea0003800000 */
[----:B-1----:R-:W1:Y:S02]  /*36b0*/  LDS R3, [UR5+0x10] ;  /* 0x00001005ff037984 */ /* 0x002e640008000800 */
[----:B-1----:R-:W-:-:S04]  /*36c0*/  SHF.L.U32 R3, R3, 0x1f, RZ ;  /* 0x0000001f03037819 */ /* 0x002fc800000006ff */
[----:B------:R-:W1:Y:S02]  /*36d0*/  SYNCS.PHASECHK.TRANS64.TRYWAIT P0, [UR5+0x8], R3 ;  /* 0x00000803ff0075a7 */ /* 0x000e640008001105 */
[----:B-1----:R-:W-:Y:S05]  /*36e0*/  @P0 BRA `(.L_x_70) ;  /* 0x0000000000080947 */ /* 0x002fea0003800000 */
[----:B------:R-:W1:Y:S02]  /*36f0*/  SYNCS.PHASECHK.TRANS64.TRYWAIT P0, [UR5+0x8], R3 ;  /* 0x00000803ff0075a7 */ /* 0x000e640008001105 */
[----:B-1----:R-:W-:Y:S05]  /*3700*/  @!P0 BRA `(.L_x_71) ;  /* 0x0000004000288947 */ /* 0x002fea0003800000 */
.L_x_70:
[----:B------:R-:W2:Y:S01]  /*3710*/  LDS R5, [UR6+0x130] ;  /* 0x00013006ff057984 */ /* 0x000ea20008000800 */
[----:B------:R-:W-:Y:S01]  /*3720*/  R2UR UR4, R9 ;  /* 0x00000000090472ca */ /* 0x000fe200000e0000 */
[----:B-1----:R-:W-:Y:S02]  /*3730*/  IMAD.MOV.U32 R3, RZ, RZ, 0xffff ;  /* 0x0000ffffff037424 */ /* 0x002fe400078e00ff */
[----:B------:R-:W-:-:S10]  /*3740*/  IMAD.MOV.U32 R2, RZ, RZ, 0x1 ;  /* 0x00000001ff027424 */ /* 0x000fd400078e00ff */
[----:B------:R-:W-:Y:S01]  /*3750*/  UPRMT UR4, UR4, 0x654, UR7 ;  /* 0x0000065404047896 */ /* 0x000fe20008000007 */
[----:B--2---:R-:W-:Y:S01]  /*3760*/  IMAD.SHL.U32 R4, R5, 0x20, RZ ;  /* 0x0000002005047824 */ /* 0x004fe200078e00ff */
[-C--:B------:R-:W-:Y:S02]  /*3770*/  SHF.L.U32 R3, R3, R5.reuse, RZ ;  /* 0x0000000503037219 */ /* 0x080fe400000006ff */
[----:B------:R-:W-:Y:S02]  /*3780*/  SHF.L.U32 R5, R2, R5, RZ ;  /* 0x0000000502057219 */ /* 0x000fe400000006ff */
[----:B------:R2:W-:Y:S04]  /*3790*/  STS [UR6+0x130], R4 ;  /* 0x00013004ff007988 */ /* 0x0005e80008000806 */
[----:B------:R2:W-:Y:S04]  /*37a0*/  ATOMS.OR RZ, [UR5+0x14], R3 ;  /* 0x00001403ffff798c */ /* 0x0005e8000b000005 */
[----:B------:R2:W-:Y:S01]  /*37b0*/  ATOMS.OR RZ, [UR5+0x18], R5 ;  /* 0x00001805ffff798c */ /* 0x0005e2000b000005 */
[----:B------:R-:W-:Y:S03]  /*37c0*/  SYNCS.ARRIVE.TRANS64.RED.A1T0 RZ, [UR4], RZ ;  /* 0x000000ffffff79a7 */ /* 0x000fe60008100404 */
[----:B------:R2:W-:Y:S01]  /*37d0*/  ATOMS.XOR RZ, [UR5+0x10], R2 ;  /* 0x00001002ffff798c */ /* 0x0005e2000b800005 */
[----:B------:R-:W-:Y:S05]  /*37e0*/  BRA `(.L_x_68) ;  /* 0x0000000000107947 */ /* 0x000fea0003800000 */
.L_x_61:
[----:B------:R-:W-:-:S05]  /*37f0*/  MOV R2, 0xffffffff ;  /* 0xffffffff00027802 */ /* 0x000fca0000000f00 */
[----:B------:R1:W-:Y:S02]  /*3800*/  STS [UR6+0x130], R2 ;  /* 0x00013002ff007988 */ /* 0x0003e40008000806 */
[----:B-1----:R-:W-:Y:S02]  /*3810*/  MOV R2, 0x3830 ;  /* 0x0000383000027802 */ /* 0x002fe40000000f00 */
[----:B-----5:R-:W-:Y:S05]  /*3820*/  CALL.REL.NOINC `($__internal_1_$__cuda_sm10x_tcgen05_guardrail_trap_phase_invalid_during_alloc) ;  /* 0x0000004400447944 */ /* 0x020fea0003c00000 */
.L_x_68:
[----:B------:R-:W-:Y:S05]  /*3830*/  WARPSYNC.ALL ;  /* 0x0000000000007948 */ /* 0x000fea0003800000 */
[----:B------:R-:W3:Y:S01]  /*3840*/  S2UR UR4, SR_CgaCtaId ;  /* 0x00000000000479c3 */ /* 0x000ee20000008800 */
[----:B------:R-:W-:Y:S01]  /*3850*/  UMOV UR62, 0x400 ;  /* 0x00000400003e7882 */ /* 0x000fe20000000000 */
[----:B------:R-:W4:Y:S01]  /*3860*/  LDCU UR7, c[0x0][0x38c] ;  /* 0x00007180ff0777ac */ /* 0x000f220008000800 */
[----:B------:R-:W-:Y:S01]  /*3870*/  LOP3.LUT R0, R0, 0xffff, RZ, 0xc0, !PT ;  /* 0x0000ffff00007812 */ /* 0x000fe200078ec0ff */
[----:B-1----:R-:W-:Y:S01]  /*3880*/  HFMA2 R10, -RZ, RZ, 0, 0 ;  /* 0x00000000ff0a7431 */ /* 0x002fe200000001ff */
[----:B------:R-:W-:Y:S01]  /*3890*/  R2UR UR5, R12 ;  /* 0x000000000c0572ca */ /* 0x000fe200000e0000 */
[----:B------:R-:W-:Y:S01]  /*38a0*/  IMAD.MOV.U32 R11, RZ, RZ, 0x1 ;  /* 0x00000001ff0b7424 */ /* 0x000fe200078e00ff */
[----:B------:R-:W-:Y:S01]  /*38b0*/  LOP3.LUT R8, R8, 0xffff, RZ, 0xc0, !PT ;  /* 0x0000ffff08087812 */ /* 0x000fe200078ec0ff */
[----:B------:R-:W-:Y:S01]  /*38c0*/  UMOV UR9, URZ ;  /* 0x000000ff00097c82 */ /* 0x000fe20008000000 */
[----:B------:R-:W-:Y:S01]  /*38d0*/  UMOV UR60, URZ ;  /* 0x000000ff003c7c82 */ /* 0x000fe20008000000 */
[----:B------:R-:W-:Y:S01]  /*38e0*/  UMOV UR76, 0x0 ;  /* 0x00000000004c7882 */ /* 0x000fe20000000000 */
[----:B------:R-:W-:Y:S01]  /*38f0*/  R2UR UR65, R8 ;  /* 0x00000000084172ca */ /* 0x000fe200000e0000 */
[----:B------:R-:W-:Y:S01]  /*3900*/  IMAD.MOV.U32 R8, RZ, RZ, RZ ;  /* 0x000000ffff087224 */ /* 0x000fe200078e00ff */
[----:B------:R-:W-:Y:S01]  /*3910*/  UMOV UR77, 0x8080490 ;  /* 0x08080490004d7882 */ /* 0x000fe20000000000 */
[----:B------:R-:W-:Y:S01]  /*3920*/  UMOV UR74, 0x0 ;  /* 0x00000000004a7882 */ /* 0x000fe20000000000 */
[----:B------:R-:W-:Y:S01]  /*3930*/  UMOV UR75, 0x8080490 ;  /* 0x08080490004b7882 */ /* 0x000fe20000000000 */
[----:B------:R-:W-:Y:S01]  /*3940*/  UMOV UR72, 0x0 ;  /* 0x0000000000487882 */ /* 0x000fe20000000000 */
[----:B------:R-:W-:Y:S01]  /*3950*/  UMOV UR73, 0x8080490 ;  /* 0x0808049000497882 */ /* 0x000fe20000000000 */
[----:B------:R-:W-:-:S02]  /*3960*/  UISETP.NE.AND UP2, UPT, UR5, URZ, UPT ;  /* 0x000000ff0500728c */ /* 0x000fc4000bf45270 */
[----:B----4-:R-:W-:Y:S01]  /*3970*/  UIADD3 UR7, UPT, UPT, UR7, 0xff, URZ ;  /* 0x000000ff07077890 */ /* 0x010fe2000fffe0ff */
[----:B------:R-:W-:Y:S01]  /*3980*/  UMOV UR70, 0x0 ;  /* 0x0000000000467882 */ /* 0x000fe20000000000 */
[----:B------:R-:W-:Y:S01]  /*3990*/  UMOV UR71, 0x8080490 ;  /* 0x0808049000477882 */ /* 0x000fe20000000000 */
[----:B---3--:R-:W-:Y:S01]  /*39a0*/  ULEA UR62, UR4, UR62, 0x18 ;  /* 0x0000003e043e7291 */ /* 0x008fe2000f8ec0ff */
[----:B------:R-:W-:Y:S02]  /*39b0*/  UMOV UR68, 0x0 ;  /* 0x0000000000447882 */ /* 0x000fe40000000000 */
[----:B------:R-:W-:Y:S01]  /*39c0*/  UMOV UR4, URZ ;  /* 0x000000ff00047c82 */ /* 0x000fe20008000000 */
[----:B------:R-:W-:Y:S01]  /*39d0*/  UIADD3 UR6, UPT, UPT, UR62, 0x2400, URZ ;  /* 0x000024003e067890 */ /* 0x000fe2000fffe0ff */
[----:B--2---:R-:W-:Y:S01]  /*39e0*/  IMAD.U32 R2, RZ, RZ, UR4 ;  /* 0x00000004ff027e24 */ /* 0x004fe2000f8e00ff */
[----:B------:R-:W-:Y:S02]  /*39f0*/  USHF.R.S32.HI UR4, URZ, 0x1f, UR7 ;  /* 0x0000001fff047899 */ /* 0x000fe40008011407 */
[----:B------:R-:W-:-:S02]  /*3a00*/  UIADD3 UR5, UPT, UPT, UR62, 0x2a400, URZ ;  /* 0x0002a4003e057890 */ /* 0x000fc4000fffe0ff */
[----:B------:R-:W-:Y:S02]  /*3a10*/  ULEA.HI UR4, UR4, UR7, URZ, 0x8 ;  /* 0x0000000704047291 */ /* 0x000fe4000f8f40ff */
[----:B------:R-:W-:Y:S02]  /*3a20*/  USHF.R.U32.HI UR6, URZ, 0x4, UR6 ;  /* 0x00000004ff067899 */ /* 0x000fe40008011606 */
[----:B------:R-:W-:Y:S02]  /*3a30*/  USHF.R.S32.HI UR8, URZ, 0x8, UR4 ;  /* 0x00000008ff087899 */ /* 0x000fe40008011404 */
[----:B------:R-:W-:Y:S01]  /*3a40*/  USHF.R.U32.HI UR5, URZ, 0x4, UR5 ;  /* 0x00000004ff057899 */ /* 0x000fe20008011605 */
[----:B------:R-:W-:Y:S01]  /*3a50*/  R2UR UR4, R0 ;  /* 0x00000000000472ca */ /* 0x000fe200000e0000 */
[----:B------:R-:W-:Y:S02]  /*3a60*/  UISETP.LT.AND UP0, UPT, UR8, 0x1, UPT ;  /* 0x000000010800788c */ /* 0x000fe4000bf01270 */
[----:B------:R-:W-:Y:S01]  /*3a70*/  ULOP3.LUT UR6, UR6, 0x3fff, URZ, 0xc0, !UPT ;  /* 0x00003fff06067892 */ /* 0x000fe2000f8ec0ff */
[----:B------:R-:W-:Y:S01]  /*3a80*/  IMAD.U32 R13, RZ, RZ, UR8 ;  /* 0x00000008ff0d7e24 */ /* 0x000fe2000f8e00ff */
[----:B------:R-:W-:-:S02]  /*3a90*/  ULOP3.LUT UR67, UR5, 0x3fff, URZ, 0xc0, !UPT ;  /* 0x00003fff05437892 */ /* 0x000fc4000f8ec0ff */
[----:B------:R-:W-:Y:S02]  /*3aa0*/  ULOP3.LUT UR66, UR6, 0x10000, URZ, 0xfc, !UPT ;  /* 0x0001000006427892 */ /* 0x000fe4000f8efcff */
[----:B------:R-:W-:Y:S01]  /*3ab0*/  ULOP3.LUT UR67, UR67, 0x10000, URZ, 0xfc, !UPT ;  /* 0x0001000043437892 */ /* 0x000fe2000f8efcff */
[----:B------:R-:W-:-:S03]  /*3ac0*/  UMOV UR69, 0x8080490 ;  /* 0x0808049000457882 */ /* 0x000fc60000000000 */
[----:B------:R-:W-:Y:S01]  /*3ad0*/  IMAD.U32 R14, RZ, RZ, UR4 ;  /* 0x00000004ff0e7e24 */ /* 0x000fe2000f8e00ff */
[----:B------:R-:W-:Y:S01]  /*3ae0*/  NOP ;  /* 0x0000000000007918 */ /* 0x000fe20000000000 */
[----:B------:R-:W-:Y:S06]  /*3af0*/  BAR.ARV 0x6, 0xa0 ;  /* 0x0182800000007b1d */ /* 0x000fec0000002000 */
[----:B------:R-:W1:Y:S02]  /*3b00*/  LDS R3, [UR62+0x130] ;  /* 0x0001303eff037984 */ /* 0x000e640008000800 */
[----:B-1----:R-:W-:-:S02]  /*3b10*/  R2UR UR4, R3 ;  /* 0x00000000030472ca */ /* 0x002fc400000e0000 */
[----:B------:R-:W-:-:S11]  /*3b20*/  MOV R3, RZ ;  /* 0x000000ff00037202 */ /* 0x000fd60000000f00 */
[----:B------:R-:W-:Y:S01]  /*3b30*/  MOV R16, UR4 ;  /* 0x0000000400107c02 */ /* 0x000fe20008000f00 */
[----:B------:R-:W-:-:S06]  /*3b40*/  USEL UR4, UR8, 0x1, !UP0 ;  /* 0x0000000108047887 */ /* 0x000fcc000c000000 */
[----:B------:R-:W-:-:S07]  /*3b50*/  IMAD.U32 R15, RZ, RZ, UR4 ;  /* 0x00000004ff0f7e24 */ /* 0x000fce000f8e00ff */
.L_x_79:
[----:B------:R-:W-:Y:S02]  /*3b60*/  LEA R0, R10, UR62, 0x3 ;  /* 0x0000003e0a007c11 */ /* 0x000fe4000f8e18ff */
[----:B------:R-:W-:Y:S02]  /*3b70*/  SHF.L.U32 R5, R8, 0x1f, RZ ;  /* 0x0000001f08057819 */ /* 0x000fe400000006ff */
[----:B------:R-:W-:Y:S02]  /*3b80*/  LEA R4, R10, UR62, 0x4 ;  /* 0x0000003e0a047c11 */ /* 0x000fe4000f8e20ff */
[----:B------:R-:W1:Y:S02]  /*3b90*/  SYNCS.PHASECHK.TRANS64.TRYWAIT P0, [R0+URZ+0x80], R5 ;  /* 0x00008005000075a7 */ /* 0x000e6400080011ff */
[----:B-1----:R-:W-:Y:S05]  /*3ba0*/  @!P0 BRA `(.L_x_72) ;  /* 0x0000003c00188947 */ /* 0x002fea0003800000 */
.L_x_145:
[----:B-1----:R-:W1:Y:S01]  /*3bb0*/  LDS.128 R4, [R4+0x110] ;  /* 0x0001100004047984 */ /* 0x002e620000000c00 */
[----:B------:R-:W-:Y:S02]  /*3bc0*/  VIADD R0, R0, 0x90 ;  /* 0x0000009000007836 */ /* 0x000fe40000000000 */
[----:B------:R-:W-:Y:S01]  /*3bd0*/  VIADD R10, R10, 0x1 ;  /* 0x000000010a0a7836 */ /* 0x000fe20000000000 */
[----:B------:R-:W-:Y:S01]  /*3be0*/  @!PT LDS RZ, [RZ] ;  /* 0x00000000fffff984 */ /* 0x000fe20000000800 */
[----:B------:R-:W-:Y:S01]  /*3bf0*/  @!PT LDS RZ, [RZ] ;  /* 0x00000000fffff984 */ /* 0x000fe20000000800 */
[----:B------:R-:W-:Y:S01]  /*3c00*/  @!PT LDS RZ, [RZ] ;  /* 0x00000000fffff984 */ /* 0x000fe20000000800 */
[----:B------:R-:W-:Y:S01]  /*3c10*/  @!PT LDS RZ, [RZ] ;  /* 0x00000000fffff984 */ /* 0x000fe20000000800 */
[----:B------:R2:W-:Y:S06]  /*3c20*/  MEMBAR.ALL.CTA ;  /* 0x0000000000007992 */ /* 0x0005ec0000008000 */
[----:B--2---:R-:W2:Y:S01]  /*3c30*/  FENCE.VIEW.ASYNC.S ;  /* 0x00000000000073c6 */ /* 0x004ea20000000000 */
[----:B------:R-:W-:-:S04]  /*3c40*/  PRMT R0, RZ, 0x654, R0 ;  /* 0x00000654ff007816 */ /* 0x000fc80000000000 */
[----:B--2---:R2:W-:Y:S01]  /*3c50*/  SYNCS.ARRIVE.TRANS64.RED.A1T0 RZ, [R0+URZ], RZ ;  /* 0x000000ff00ff79a7 */ /* 0x0045e200081004ff */
[----:B-1----:R-:W-:Y:S01]  /*3c60*/  LOP3.LUT P1, RZ, R6, 0x1, RZ, 0xc0, !PT ;  /* 0x0000000106ff7812 */ /* 0x002fe2000782c0ff */
[----:B--2---:R-:W-:-:S12]  /*3c70*/  BRA.U UP2, `(.L_x_73) ;  /* 0x00000009022c7547 */ /* 0x004fd8000b800000 */
[----:B------:R-:W1:Y:S01]  /*3c80*/  LDCU UR4, c[0x0][0x38c] ;  /* 0x00007180ff0477ac */ /* 0x000e620008000800 */
[----:B------:R-:W-:Y:S02]  /*3c90*/  R2UR UR5, R2 ;  /* 0x00000000020572ca */ /* 0x000fe400000e0000 */
[----:B------:R-:W-:Y:S02]  /*3ca0*/  PLOP3.LUT P2, PT, PT, PT, PT, 0x80, 0x8 ;  /* 0x000000000008781c */ /* 0x000fe40003f4f070 */
[----:B------:R-:W-:Y:S02]  /*3cb0*/  SHF.L.U32 R5, R11, 0x1f, RZ ;  /* 0x0000001f0b057819 */ /* 0x000fe400000006ff */
[----:B------:R-:W-:-:S07]  /*3cc0*/  R2UR UR6, R16 ;  /* 0x00000000100672ca */ /* 0x000fce00000e0000 */
[----:B------:R-:W-:Y:S02]  /*3cd0*/  ULEA UR7, UR5, UR62, 0x3 ;  /* 0x0000003e05077291 */ /* 0x000fe4000f8e18ff */
[----:B-1----:R-:W-:-:S04]  /*3ce0*/  UISETP.GE.AND UP0, UPT, UR4, 0x1, UPT ;  /* 0x000000010400788c */ /* 0x002fc8000bf06270 */
[----:B------:R-:W-:Y:S01]  /*3cf0*/  IMAD.U32 R4, RZ, RZ, UR7 ;  /* 0x00000007ff047e24 */ /* 0x000fe2000f8e00ff */
[----:B------:R-:W-:Y:S01]  /*3d00*/  ULEA UR8, UR5, UR6, 0x4 ;  /* 0x0000000605087291 */ /* 0x000fe2000f8e20ff */
[----:B------:R-:W-:-:S05]  /*3d10*/  PLOP3.LUT P0, PT, PT, PT, UP0, 0x80, 0x8 ;  /* 0x000000000008781c */ /* 0x000fca0003f0f008 */
[----:B------:R-:W-:-:S08]  /*3d20*/  @UP0 ULEA UR4, UR9, UR62, 0x3 ;  /* 0x0000003e09040291 */ /* 0x000fd0000f8e18ff */
[----:B------:R-:W-:-:S04]  /*3d30*/  @P0 SHF.L.U32 R0, R3, 0x1f, RZ ;  /* 0x0000001f03000819 */ /* 0x000fc800000006ff */
[----:B------:R1:W2:Y:S01]  /*3d40*/  @P0 SYNCS.PHASECHK.TRANS64.TRYWAIT P2, [UR4], R0 ;  /* 0x00000000ff0005a7 */ /* 0x0002a20008041104 */
[----:B------:R-:W3:Y:S02]  /*3d50*/  SYNCS.PHASECHK.TRANS64.TRYWAIT P0, [UR7+0xc0], R5 ;  /* 0x0000c005ff0075a7 */ /* 0x000ee40008001107 */
[----:B-123--:R-:W-:Y:S05]  /*3d60*/  @!P0 BRA `(.L_x_74) ;  /* 0x0000003800bc8947 */ /* 0x00efea0003800000 */
.L_x_147:
[----:B------:R-:W-:Y:S01]  /*3d70*/  UMOV UR64, UR60 ;  /* 0x0000003c00407c82 */ /* 0x000fe20008000000 */
[----:B------:R-:W-:Y:S05]  /*3d80*/  BRA.U !UP0, `(.L_x_75) ;  /* 0x0000000508d07547 */ /* 0x000fea000b800000 */
[----:B------:R-:W-:Y:S01]  /*3d90*/  R2UR UR4, R15 ;  /* 0x000000000f0472ca */ /* 0x000fe200000e0000 */
[----:B------:R-:W-:Y:S01]  /*3da0*/  UPLOP3.LUT UP3, UPT, UPT, UPT, UPT, 0x40, 0x4 ;  /* 0x000000000004789c */ /* 0x000fe20003f6e870 */
[----:B------:R-:W-:Y:S01]  /*3db0*/  R2UR UR61, R13 ;  /* 0x000000000d3d72ca */ /* 0x000fe200000e0000 */
[----:B------:R-:W-:-:S10]  /*3dc0*/  UMOV UR7, UR9 ;  /* 0x0000000900077c82 */ /* 0x000fd40008000000 */
[----:B------:R-:W-:-:S12]  /*3dd0*/  UIADD3 UR64, UPT, UPT, UR4, UR60, URZ ;  /* 0x0000003c04407290 */ /* 0x000fd8000fffe0ff */
.L_x_78:
[----:B--2---:R-:W-:Y:S01]  /*3de0*/  ULEA UR5, UR7, UR62, 0x3 ;  /* 0x0000003e07057291 */ /* 0x004fe2000f8e18ff */
[----:B------:R-:W-:Y:S11]  /*3df0*/  @P2 BRA `(.L_x_76) ;  /* 0x00000000000c2947 */ /* 0x000ff60003800000 */
[----:B-1----:R-:W-:Y:S04]  /*3e00*/  SHF.L.U32 R5, R3, 0x1f, RZ ;  /* 0x0000001f03057819 */ /* 0x002fe800000006ff */
[----:B------:R-:W1:Y:S02]  /*3e10*/  SYNCS.PHASECHK.TRANS64.TRYWAIT P0, [UR5], R5 ;  /* 0x00000005ff0075a7 */ /* 0x000e640008001105 */
[----:B-1----:R-:W-:Y:S05]  /*3e20*/  @!P0 BRA `(.L_x_77) ;  /* 0x0000003800a88947 */ /* 0x002fea0003800000 */
.L_x_76:
[----:B------:R-:W-:Y:S01]  /*3e30*/  UISETP.NE.AND UP0, UPT, UR61, 0x1, UPT ;  /* 0x000000013d00788c */ /* 0x000fe2000bf05270 */
[----:B------:R-:W-:Y:S01]  /*3e40*/  PLOP3.LUT P2, PT, PT, PT, PT, 0x80, 0x8 ;  /* 0x000000000008781c */ /* 0x000fe20003f4f070 */
[----:B------:R-:W-:Y:S01]  /*3e50*/  UIADD3 UR9, UPT, UPT, UR7, 0x1, URZ ;  /* 0x0000000107097890 */ /* 0x000fe2000fffe0ff */
[----:B------:R-:W-:Y:S01]  /*3e60*/  MOV.SPILL R6, UR65 ;  /* 0x0000004100067c02 */ /* 0x000fe20009000f00 */
[----:B------:R-:W-:Y:S01]  /*3e70*/  UIADD3 UR63, UPT, UPT, UR5, 0x28, URZ ;  /* 0x00000028053f7890 */ /* 0x000fe2000fffe0ff */
[----:B-1----:R-:W-:Y:S01]  /*3e80*/  MOV.SPILL R5, UR64 ;  /* 0x0000004000057c02 */ /* 0x002fe20009000f00 */
[----:B------:R-:W-:Y:S01]  /*3e90*/  UISETP.NE.AND UP1, UPT, UR9, 0x5, UPT ;  /* 0x000000050900788c */ /* 0x000fe2000bf25270 */
[----:B------:R-:W-:Y:S01]  /*3ea0*/  PLOP3.LUT P0, PT, PT, PT, UP0, 0x80, 0x8 ;  /* 0x000000000008781c */ /* 0x000fe20003f0f008 */
[----:B------:R-:W-:Y:S02]  /*3eb0*/  ULEA UR6, UR7, UR67, 0x9 ;  /* 0x0000004307067291 */ /* 0x000fe4000f8e48ff */
[----:B------:R-:W-:Y:S02]  /*3ec0*/  USEL UR5, URZ, 0x1, UP1 ;  /* 0x00000001ff057887 */ /* 0x000fe40008800000 */
[----:B------:R-:W-:Y:S02]  /*3ed0*/  USEL UR9, UR9, URZ, UP1 ;  /* 0x000000ff09097287 */ /* 0x000fe40008800000 */
[----:B------:R-:W-:Y:S02]  /*3ee0*/  ULEA UR4, UR7, UR66, 0xb ;  /* 0x0000004207047291 */ /* 0x000fe4000f8e58ff */
[----:B------:R-:W-:Y:S01]  /*3ef0*/  @UP0 ULEA UR7, UR9, UR62, 0x3 ;  /* 0x0000003e09070291 */ /* 0x000fe2000f8e18ff */
[----:B------:R-:W-:Y:S01]  /*3f00*/  LOP3.LUT R3, R3, UR5, RZ, 0x3c, !PT ;  /* 0x0000000503037c12 */ /* 0x000fe2000f8e3cff */
[----:B------:R-:W-:Y:S02]  /*3f10*/  UIADD3 UR20, UPT, UPT, UR6, 0x2, URZ ;  /* 0x0000000206147890 */ /* 0x000fe4000fffe0ff */
[----:B------:R-:W-:Y:S01]  /*3f20*/  UIADD3 UR18, UPT, UPT, UR4, 0x2, URZ ;  /* 0x0000000204127890 */ /* 0x000fe2000fffe0ff */
[----:B------:R-:W-:Y:S01]  /*3f30*/  @P0 SHF.L.U32 R0, R3, 0x1f, RZ ;  /* 0x0000001f03000819 */ /* 0x000fe200000006ff */
[----:B------:R-:W-:Y:S02]  /*3f40*/  UIADD3 UR16, UPT, UPT, UR6, 0x4, URZ ;  /* 0x0000000406107890 */ /* 0x000fe4000fffe0ff */
[----:B------:R-:W-:Y:S01]  /*3f50*/  UIADD3 UR10, UPT, UPT, UR4, 0x4, URZ ;  /* 0x00000004040a7890 */ /* 0x000fe2000fffe0ff */
[----:B------:R2:W3:Y:S01]  /*3f60*/  @P0 SYNCS.PHASECHK.TRANS64.TRYWAIT P2, [UR7], R0 ;  /* 0x00000000ff0005a7 */ /* 0x0004e20008041107 */
[----:B------:R-:W-:Y:S02]  /*3f70*/  UIADD3 UR14, UPT, UPT, UR6, 0x6, URZ ;  /* 0x00000006060e7890 */ /* 0x000fe4000fffe0ff */
        /* <DEDUP_REMOVED lines=21> */
[----:B------:R-:W-:Y:S01]  /*40d0*/  UIADD3 UR61, UPT, UPT, UR61, -0x1, URZ ;  /* 0xffffffff3d3d7890 */ /* 0x000fe2000fffe0ff */
[----:B------:R-:W-:Y:S01]  /*40e0*/  UMOV UR7, 0x40004040 ;  /* 0x4000404000077882 */ /* 0x000fe20000000000 */
[----:B------:R-:W-:Y:S01]  /*40f0*/  UMOV UR64, 0x0 ;  /* 0x0000000000407882 */ /* 0x000fe20000000000 */
[----:B------:R-:W-:Y:S01]  /*4100*/  UMOV UR65, 0x8080490 ;  /* 0x0808049000417882 */ /* 0x000fe20000000000 */
[----:B------:R-:W-:Y:S01]  /*4110*/  UMOV UR5, 0x40004040 ;  /* 0x4000404000057882 */ /* 0x000fe20000000000 */
[----:B------:R-:W-:Y:S01]  /*4120*/  UMOV UR21, 0x40004040 ;  /* 0x4000404000157882 */ /* 0x000fe20000000000 */
[----:B------:R1:W-:Y:S01]  /*4130*/  UTCHMMA.2CTA gdesc[UR4], gdesc[UR6], tmem[UR8], tmem[UR64], idesc[UR65], UP3 ;  /* 0x00ff4006040075ea */ /* 0x0003e20009a00008 */
[----:B------:R-:W-:Y:S01]  /*4140*/  UPLOP3.LUT UP3, UPT, UPT, UPT, UPT, 0x80, 0x8 ;  /* 0x000000000008789c */ /* 0x000fe20003f6f070 */
[----:B------:R-:W-:Y:S01]  /*4150*/  UMOV UR19, 0x40004040 ;  /* 0x4000404000137882 */ /* 0x000fe20000000000 */
[----:B------:R-:W-:Y:S01]  /*4160*/  UMOV UR17, 0x40004040 ;  /* 0x4000404000117882 */ /* 0x000fe20000000000 */
[----:B------:R4:W-:Y:S01]  /*4170*/  UTCHMMA.2CTA gdesc[UR18], gdesc[UR20], tmem[UR8], tmem[UR64], idesc[UR65], UPT ;  /* 0x00ff4014120075ea */ /* 0x0009e2000ba00008 */
        /* <DEDUP_REMOVED lines=19> */
[----:B-1----:R-:W-:Y:S01]  /*42b0*/  UMOV UR7, 0x8080490 ;  /* 0x0808049000077882 */ /* 0x002fe20000000000 */
[----:B------:R-:W-:Y:S01]  /*42c0*/  UMOV UR35, 0x40004040 ;  /* 0x4000404000237882 */ /* 0x000fe20000000000 */
[----:B------:R-:W-:Y:S01]  /*42d0*/  UMOV UR33, 0x40004040 ;  /* 0x4000404000217882 */ /* 0x000fe20000000000 */
[----:B------:R-:W-:Y:S01]  /*42e0*/  UMOV UR27, 0x40004040 ;  /* 0x40004040001b7882 */ /* 0x000fe20000000000 */
[----:B------:R-:W-:Y:S01]  /*42f0*/  UMOV UR25, 0x40004040 ;  /* 0x4000404000197882 */ /* 0x000fe20000000000 */
[----:B----4-:R-:W-:Y:S02]  /*4300*/  UIADD3 UR20, UPT, UPT, UR4, 0x602, URZ ;  /* 0x0000060204147890 */ /* 0x010fe4000fffe0ff */
[----:B------:R-:W-:Y:S02]  /*4310*/  UIADD3 UR18, UPT, UPT, UR6, 0x184, URZ ;  /* 0x0000018406127890 */ /* 0x000fe4000fffe0ff */
[----:B--2---:R-:W-:Y:S02]  /*4320*/  UIADD3 UR16, UPT, UPT, UR4, 0x604, URZ ;  /* 0x0000060404107890 */ /* 0x004fe4000fffe0ff */
[----:B------:R-:W-:Y:S01]  /*4330*/  UIADD3 UR10, UPT, UPT, UR6, 0x186, URZ ;  /* 0x00000186060a7890 */ /* 0x000fe2000fffe0ff */
[----:B------:R-:W-:Y:S01]  /*4340*/  R2UR.FILL UR65, R6 ;  /* 0x00000000064172ca */ /* 0x000fe200004e0000 */
[----:B------:R-:W-:Y:S01]  /*4350*/  UMOV UR14, 0x0 ;  /* 0x00000000000e7882 */ /* 0x000fe20000000000 */
[----:B------:R-:W-:Y:S01]  /*4360*/  UMOV UR15, 0x8080490 ;  /* 0x08080490000f7882 */ /* 0x000fe20000000000 */
[----:B------:R-:W-:Y:S01]  /*4370*/  UMOV UR12, 0x0 ;  /* 0x00000000000c7882 */ /* 0x000fe20000000000 */
[----:B------:R-:W-:Y:S01]  /*4380*/  UTCHMMA.2CTA gdesc[UR28], gdesc[UR30], tmem[UR8], tmem[UR14], idesc[UR15], UPT ;  /* 0x00ff0e1e1c0075ea */ /* 0x000fe2000ba00008 */
[----:B------:R-:W-:Y:S01]  /*4390*/  UTCHMMA.2CTA gdesc[UR56], gdesc[UR58], tmem[UR8], tmem[UR14], idesc[UR15], UPT ;  /* 0x00ff0e3a380075ea */ /* 0x000fe2000ba00008 */
[----:B------:R-:W-:Y:S01]  /*43a0*/  UMOV UR13, 0x8080490 ;  /* 0x08080490000d7882 */ /* 0x000fe20000000000 */
[----:B------:R-:W-:Y:S01]  /*43b0*/  UTCHMMA.2CTA gdesc[UR52], gdesc[UR54], tmem[UR8], tmem[UR14], idesc[UR15], UPT ;  /* 0x00ff0e36340075ea */ /* 0x000fe2000ba00008 */
[----:B------:R-:W-:Y:S01]  /*43c0*/  UIADD3 UR4, UPT, UPT, UR4, 0x606, URZ ;  /* 0x0000060604047890 */ /* 0x000fe2000fffe0ff */
[----:B------:R-:W-:Y:S01]  /*43d0*/  UTCHMMA.2CTA gdesc[UR48], gdesc[UR50], tmem[UR8], tmem[UR12], idesc[UR13], UPT ;  /* 0x00ff0c32300075ea */ /* 0x000fe2000ba00008 */
[----:B------:R-:W-:Y:S01]  /*43e0*/  UTCHMMA.2CTA gdesc[UR44], gdesc[UR46], tmem[UR8], tmem[UR12], idesc[UR13], UPT ;  /* 0x00ff0c2e2c0075ea */ /* 0x000fe2000ba00008 */
[----:B------:R-:W-:Y:S01]  /*43f0*/  UMOV UR6, 0x0 ;  /* 0x0000000000067882 */ /* 0x000fe20000000000 */
[----:B------:R-:W-:Y:S01]  /*4400*/  UTCHMMA.2CTA gdesc[UR40], gdesc[UR42], tmem[UR8], tmem[UR12], idesc[UR13], UPT ;  /* 0x00ff0c2a280075ea */ /* 0x000fe2000ba00008 */
[----:B------:R1:W-:Y:S01]  /*4410*/  UTCHMMA.2CTA gdesc[UR36], gdesc[UR38], tmem[UR8], tmem[UR6], idesc[UR7], UPT ;  /* 0x00ff0626240075ea */ /* 0x0003e2000ba00008 */
[----:B------:R2:W-:Y:S01]  /*4420*/  UTCHMMA.2CTA gdesc[UR32], gdesc[UR34], tmem[UR8], tmem[UR76], idesc[UR77], UPT ;  /* 0x00ff4c22200075ea */ /* 0x0005e2000ba00008 */
[----:B------:R-:W-:Y:S01]  /*4430*/  UMOV UR23, 0x40004040 ;  /* 0x4000404000177882 */ /* 0x000fe20000000000 */
[----:B------:R2:W-:Y:S01]  /*4440*/  UTCHMMA.2CTA gdesc[UR24], gdesc[UR26], tmem[UR8], tmem[UR74], idesc[UR75], UPT ;  /* 0x00ff4a1a180075ea */ /* 0x0005e2000ba00008 */
[----:B------:R-:W-:Y:S01]  /*4450*/  R2UR.FILL UR64, R5 ;  /* 0x00000000054072ca */ /* 0x000fe200004e0000 */
[----:B------:R2:W-:Y:S01]  /*4460*/  UTCHMMA.2CTA gdesc[UR20], gdesc[UR22], tmem[UR8], tmem[UR72], idesc[UR73], UPT ;  /* 0x00ff4816140075ea */ /* 0x0005e2000ba00008 */
[----:B------:R2:W-:Y:S01]  /*4470*/  UTCHMMA.2CTA gdesc[UR16], gdesc[UR18], tmem[UR8], tmem[UR70], idesc[UR71], UPT ;  /* 0x00ff4612100075ea */ /* 0x0005e2000ba00008 */
[----:B------:R2:W-:Y:S01]  /*4480*/  UTCHMMA.2CTA gdesc[UR4], gdesc[UR10], tmem[UR8], tmem[UR68], idesc[UR69], UPT ;  /* 0x00ff440a040075ea */ /* 0x0005e2000ba00008 */
[----:B------:R2:W-:Y:S09]  /*4490*/  UTCBAR.2CTA.MULTICAST [UR63], URZ, UR65 ;  /* 0x000000ff3f0073e9 */ /* 0x0005f20008200841 */
[----:B------:R-:W-:Y:S01]  /*44a0*/  UISETP.NE.AND UP0, UPT, UR60, UR64, UPT ;  /* 0x000000403c00728c */ /* 0x000fe2000bf05270 */
[----:B-1----:R-:W-:Y:S08]  /*44b0*/  UMOV UR7, UR9 ;  /* 0x0000000900077c82 */ /* 0x002ff00008000000 */
[----:B---3--:R-:W-:Y:S05]  /*44c0*/  BRA.U UP0, `(.L_x_78) ;  /* 0xfffffff900447547 */ /* 0x008fea000b83ffff */
.L_x_75:
[----:B--2---:R-:W-:Y:S01]  /*44d0*/  R2UR UR4, R4 ;  /* 0x00000000040472ca */ /* 0x004fe200000e0000 */
[----:B------:R-:W-:Y:S01]  /*44e0*/  UMOV UR60, UR64 ;  /* 0x00000040003c7c82 */ /* 0x000fe20008000000 */
[----:B------:R-:W-:-:S11]  /*44f0*/  R2UR UR5, R14 ;  /* 0x000000000e0572ca */ /* 0x000fd600000e0000 */
[----:B------:R-:W-:-:S09]  /*4500*/  UIADD3 UR4, UPT, UPT, UR4, 0xa0, URZ ;  /* 0x000000a004047890 */ /* 0x000fd2000fffe0ff */
[----:B------:R2:W-:Y:S01]  /*4510*/  UTCBAR.2CTA.MULTICAST [UR4], URZ, UR5 ;  /* 0x000000ff040073e9 */ /* 0x0005e20008200805 */
[----:B------:R-:W-:Y:S02]  /*4520*/  NOP ;  /* 0x0000000000007918 */ /* 0x000fe40000000000 */
.L_x_73:
[----:B--2---:R-:W-:Y:S02]  /*4530*/  R2UR UR4, R2 ;  /* 0x00000000020472ca */ /* 0x004fe400000e0000 */
[----:B------:R-:W-:-:S04]  /*4540*/  ISETP.NE.AND P0, PT, R10, 0x2, PT ;  /* 0x000000020a00780c */ /* 0x000fc80003f05270 */
[----:B-1----:R-:W-:Y:S02]  /*4550*/  SEL R5, RZ, 0x1, P0 ;  /* 0x00000001ff057807 */ /* 0x002fe40000000000 */
[----:B------:R-:W-:Y:S02]  /*4560*/  SEL R10, R10, RZ, P0 ;  /* 0x000000ff0a0a7207 */ /* 0x000fe40000000000 */
[----:B------:R-:W-:-:S03]  /*4570*/  LOP3.LUT R8, R8, R5, RZ, 0x3c, !PT ;  /* 0x0000000508087212 */ /* 0x000fc600078e3cff */
[----:B------:R-:W-:-:S04]  /*4580*/  UIADD3 UR4, UPT, UPT, UR4, 0x1, URZ ;  /* 0x0000000104047890 */ /* 0x000fc8000fffe0ff */
[----:B------:R-:W-:-:S04]  /*4590*/  UISETP.NE.AND UP0, UPT, UR4, 0x4, UPT ;  /* 0x000000040400788c */ /* 0x000fc8000bf05270 */
[----:B------:R-:W-:Y:S02]  /*45a0*/  USEL UR5, URZ, 0x1, UP0 ;  /* 0x00000001ff057887 */ /* 0x000fe40008000000 */
[----:B------:R-:W-:-:S04]  /*45b0*/  USEL UR4, UR4, URZ, UP0 ;  /* 0x000000ff04047287 */ /* 0x000fc80008000000 */
[----:B------:R-:W-:Y:S02]  /*45c0*/  LOP3.LUT R11, R11, UR5, RZ, 0x3c, !PT ;  /* 0x000000050b0b7c12 */ /* 0x000fe4000f8e3cff */
[----:B------:R-:W-:Y:S01]  /*45d0*/  IMAD.U32 R2, RZ, RZ, UR4 ;  /* 0x00000004ff027e24 */ /* 0x000fe2000f8e00ff */
[----:B------:R-:W-:Y:S06]  /*45e0*/  @P1 BRA `(.L_x_79) ;  /* 0xfffffff4005c1947 */ /* 0x000fec000383ffff */
[----:B------:R-:W1:Y:S01]  /*45f0*/  S2UR UR8, SR_CgaCtaId ;  /* 0x00000000000879c3 */ /* 0x000e620000008800 */
[----:B------:R-:W-:Y:S01]  /*4600*/  ELECT P0, URZ, PT ;  /* 0x0000000000ff782f */ /* 0x000fe20003800000 */
[----:B------:R-:W-:Y:S01]  /*4610*/  IMAD.MOV.U32 R0, RZ, RZ, 0x1 ;  /* 0x00000001ff007424 */ /* 0x000fe200078e00ff */
[----:B------:R-:W-:Y:S01]  /*4620*/  UMOV UR4, 0x40 ;  /* 0x0000004000047882 */ /* 0x000fe20000000000 */
[----:B------:R-:W-:-:S04]  /*4630*/  R2UR UR5, R12 ;  /* 0x000000000c0572ca */ /* 0x000fc800000e0000 */
[----:B------:R-:W-:Y:S09]  /*4640*/  UVIRTCOUNT.DEALLOC.SMPOOL 0x80 ;  /* 0x000000800000784c */ /* 0x000ff20000000000 */
[----:B------:R-:W-:Y:S02]  /*4650*/  UISETP.NE.AND UP0, UPT, UR5, URZ, UPT ;  /* 0x000000ff0500728c */ /* 0x000fe4000bf05270 */
[----:B-1----:R-:W-:-:S09]  /*4660*/  ULEA UR8, UR8, UR4, 0x18 ;  /* 0x0000000408087291 */ /* 0x002fd2000f8ec0ff */
[----:B------:R1:W-:Y:S01]  /*4670*/  @P0 STS.U8 [UR8+0x1c], R0 ;  /* 0x00001c00ff000988 */ /* 0x0003e20008000008 */
[----:B------:R-:W-:Y:S05]  /*4680*/  BRA.U UP0, `(.L_x_80) ;  /* 0x0000000100a87547 */ /* 0x000fea000b800000 */
[----:B------:R-:W-:Y:S01]  /*4690*/  R2UR UR4, R2 ;  /* 0x00000000020472ca */ /* 0x000fe200000e0000 */
[----:B------:R-:W-:Y:S01]  /*46a0*/  UIADD3 UR7, UPT, UPT, UR62, 0xc0, URZ ;  /* 0x000000c03e077890 */ /* 0x000fe2000fffe0ff */
[----:B------:R-:W-:-:S11]  /*46b0*/  SHF.L.U32 R3, R11, 0x1f, RZ ;  /* 0x0000001f0b037819 */ /* 0x000fd600000006ff */
[----:B------:R-:W-:-:S09]  /*46c0*/  ULEA UR4, UR4, UR7, 0x3 ;  /* 0x0000000704047291 */ /* 0x000fd2000f8e18ff */
[----:B------:R-:W2:Y:S02]  /*46d0*/  SYNCS.PHASECHK.TRANS64.TRYWAIT P0, [UR4], R3 ;  /* 0x00000003ff0075a7 */ /* 0x000ea40008001104 */
[----:B--2---:R-:W-:Y:S05]  /*46e0*/  @!P0 BRA `(.L_x_81) ;  /* 0x0000003000908947 */ /* 0x004fea0003800000 */
.L_x_150:
[----:B------:R-:W-:-:S13]  /*46f0*/  R2UR UR4, R2 ;  /* 0x00000000020472ca */ /* 0x000fda00000e0000 */
        /* <DEDUP_REMOVED lines=9> */
.L_x_152:
        /* <DEDUP_REMOVED lines=9> */
.L_x_154:
[----:B------:R-:W-:-:S04]  /*4820*/  UIADD3 UR4, UPT, UPT, UR4, 0x1, URZ ;  /* 0x0000000104047890 */ /* 0x000fc8000fffe0ff */
[----:B------:R-:W-:-:S04]  /*4830*/  UISETP.NE.AND UP1, UPT, UR4, 0x4, UPT ;  /* 0x000000040400788c */ /* 0x000fc8000bf25270 */
[----:B------:R-:W-:Y:S02]  /*4840*/  USEL UR5, URZ, 0x1, UP1 ;  /* 0x00000001ff057887 */ /* 0x000fe40008800000 */
[----:B------:R-:W-:-:S04]  /*4850*/  USEL UR4, UR4, URZ, UP1 ;  /* 0x000000ff04047287 */ /* 0x000fc80008800000 */
[----:B------:R-:W-:Y:S01]  /*4860*/  ULEA UR4, UR4, UR7, 0x3 ;  /* 0x0000000704047291 */ /* 0x000fe2000f8e18ff */
[----:B-1----:R-:W-:-:S04]  /*4870*/  LOP3.LUT R3, R2, UR5, RZ, 0x3c, !PT ;  /* 0x0000000502037c12 */ /* 0x002fc8000f8e3cff */
[----:B------:R-:W-:Y:S01]  /*4880*/  SHF.L.U32 R3, R3, 0x1f, RZ ;  /* 0x0000001f03037819 */ /* 0x000fe200000006ff */
[----:B------:R-:W-:-:S04]  /*4890*/  IMAD.U32 R0, RZ, RZ, UR4 ;  /* 0x00000004ff007e24 */ /* 0x000fc8000f8e00ff */
[----:B------:R1:W2:Y:S03]  /*48a0*/  SYNCS.PHASECHK.TRANS64.TRYWAIT P0, [R0+URZ], R3 ;  /* 0x00000003000075a7 */ /* 0x0002a600080011ff */
[----:B--2---:R-:W-:Y:S05]  /*48b0*/  @!P0 NANOSLEEP.SYNCS 0x989680 ;  /* 0x009896800000895d */ /* 0x004fea0003900000 */
[----:B------:R-:W2:Y:S02]  /*48c0*/  @!P0 SYNCS.PHASECHK.TRANS64 P0, [R0+URZ], R3 ;  /* 0x00000003000085a7 */ /* 0x000ea400080010ff */
[----:B--2---:R-:W-:Y:S05]  /*48d0*/  @P0 BRA `(.L_x_84) ;  /* 0x0000000000240947 */ /* 0x004fea0003800000 */
.L_x_85:
[----:B--2---:R2:W3:Y:S02]  /*48e0*/  SYNCS.PHASECHK.TRANS64.TRYWAIT P0, [R0+URZ], R3 ;  /* 0x00000003000075a7 */ /* 0x0044e400080011ff */
[----:B---3--:R-:W-:Y:S05]  /*48f0*/  @!P0 NANOSLEEP.SYNCS 0x989680 ;  /* 0x009896800000895d */ /* 0x008fea0003900000 */
[----:B------:R-:W3:Y:S02]  /*4900*/  @!P0 SYNCS.PHASECHK.TRANS64 P0, [R0+URZ], R3 ;  /* 0x00000003000085a7 */ /* 0x000ee400080010ff */
[----:B---3--:R-:W-:Y:S05]  /*4910*/  @!P0 BRA `(.L_x_85) ;  /* 0xfffffffc00f08947 */ /* 0x008fea000383ffff */
[----:B------:R-:W-:Y:S05]  /*4920*/  BRA `(.L_x_84) ;  /* 0x0000000000107947 */ /* 0x000fea0003800000 */
.L_x_80:
[----:B------:R-:W-:Y:S01]  /*4930*/  R2UR UR5, R9 ;  /* 0x00000000090572ca */ /* 0x000fe200000e0000 */
[----:B------:R-:W-:-:S12]  /*4940*/  UIADD3 UR4, UPT, UPT, UR62, 0x100, URZ ;  /* 0x000001003e047890 */ /* 0x000fd8000fffe0ff */
[----:B------:R-:W-:-:S09]  /*4950*/  UPRMT UR4, UR5, 0x654, UR4 ;  /* 0x0000065405047896 */ /* 0x000fd20008000004 */
[----:B------:R-:W-:Y:S03]  /*4960*/  SYNCS.ARRIVE.TRANS64.RED.A1T0 RZ, [UR4], RZ ;  /* 0x000000ffffff79a7 */ /* 0x000fe60008100404 */
.L_x_84:
[----:B-12---:R-:W-:Y:S01]  /*4970*/  SHF.L.U32 R3, RZ, 0x1f, RZ ;  /* 0x0000001fff037819 */ /* 0x006fe200000006ff */
[----:B------:R-:W-:Y:S01]  /*4980*/  UIADD3 UR4, UPT, UPT, UR62, 0x100, URZ ;  /* 0x000001003e047890 */ /* 0x000fe2000fffe0ff */
[----:B------:R-:W-:Y:S02]  /*4990*/  PLOP3.LUT P0, PT, PT, PT, UP0, 0x80, 0x8 ;  /* 0x000000000008781c */ /* 0x000fe40003f0f008 */
[----:B------:R-:W1:Y:S02]  /*49a0*/  SYNCS.PHASECHK.TRANS64.TRYWAIT P1, [UR62+0x100], R3 ;  /* 0x00010003ff0075a7 */ /* 0x000e64000802113e */
[----:B-1----:R-:W-:Y:S09]  /*49b0*/  @!P1 BRA `(.L_x_86) ;  /* 0x0000003000249947 */ /* 0x002ff20003800000 */
.L_x_156:
[----:B------:R-:W-:Y:S02]  /*49c0*/  R2UR UR6, R9 ;  /* 0x00000000090672ca */ /* 0x000fe400000e0000 */
[----:B------:R-:W-:-:S11]  /*49d0*/  R2UR UR5, R16 ;  /* 0x00000000100572ca */ /* 0x000fd600000e0000 */
[----:B------:R-:W-:-:S03]  /*49e0*/  @!UP0 UPRMT UR4, UR6, 0x654, UR4 ;  /* 0x0000065406048896 */ /* 0x000fc60008000004 */
[----:B------:R-:W-:-:S06]  /*49f0*/  UMOV UR6, 0x1 ;  /* 0x0000000100067882 */ /* 0x000fcc0000000000 */
[----:B------:R-:W-:Y:S01]  /*4a00*/  @!P0 SYNCS.ARRIVE.TRANS64.RED.A1T0 RZ, [UR4], RZ ;  /* 0x000000ffffff89a7 */ /* 0x000fe20008100404 */
[----:B------:R-:W-:Y:S01]  /*4a10*/  NOP ;  /* 0x0000000000007918 */ /* 0x000fe20000000000 */
[----:B-1----:R-:W1:Y:S01]  /*4a20*/  LDS R0, [UR8+0x14] ;  /* 0x00001408ff007984 */ /* 0x002e620008000800 */
[----:B------:R-:W-:-:S03]  /*4a30*/  ULOP3.LUT UR4, UR5, 0xffff, URZ, 0xc0, !UPT ;  /* 0x0000ffff05047892 */ /* 0x000fc6000f8ec0ff */
[----:B------:R-:W-:Y:S01]  /*4a40*/  UMOV UR5, 0xffff ;  /* 0x0000ffff00057882 */ /* 0x000fe20000000000 */
[----:B------:R-:W-:-:S04]  /*4a50*/  USHF.R.U32.HI UR4, URZ, 0x5, UR4 ;  /* 0x00000005ff047899 */ /* 0x000fc80008011604 */
[----:B------:R-:W-:Y:S02]  /*4a60*/  USHF.L.U32 UR5, UR5, UR4, URZ ;  /* 0x0000000405057299 */ /* 0x000fe400080006ff */
[----:B------:R-:W-:-:S04]  /*4a70*/  USHF.L.U32 UR4, UR6, UR4, URZ ;  /* 0x0000000406047299 */ /* 0x000fc800080006ff */
[----:B-1----:R-:W-:-:S04]  /*4a80*/  LOP3.LUT R0, R0, UR5, RZ, 0xc0, !PT ;  /* 0x0000000500007c12 */ /* 0x002fc8000f8ec0ff */
[----:B------:R-:W-:-:S13]  /*4a90*/  ISETP.NE.AND P0, PT, R0, UR5, PT ;  /* 0x0000000500007c0c */ /* 0x000fda000bf05270 */
[----:B------:R-:W-:Y:S05]  /*4aa0*/  @P0 BRA `(.L_x_87) ;  /* 0x0000000000580947 */ /* 0x000fea0003800000 */
[----:B------:R-:W1:Y:S02]  /*4ab0*/  LDS R0, [UR8+0x18] ;  /* 0x00001808ff007984 */ /* 0x000e640008000800 */
[----:B-1----:R-:W-:-:S04]  /*4ac0*/  LOP3.LUT R0, R0, UR4, RZ, 0xc0, !PT ;  /* 0x0000000400007c12 */ /* 0x002fc8000f8ec0ff */
[----:B------:R-:W-:-:S13]  /*4ad0*/  ISETP.NE.AND P0, PT, R0, UR4, PT ;  /* 0x0000000400007c0c */ /* 0x000fda000bf05270 */
[----:B------:R-:W-:Y:S05]  /*4ae0*/  @P0 BRA `(.L_x_88) ;  /* 0x00000000003c0947 */ /* 0x000fea0003800000 */
[----:B------:R-:W1:Y:S01]  /*4af0*/  S2R R2, SR_LANEID ;  /* 0x0000000000027919 */ /* 0x000e620000000000 */
[----:B------:R-:W-:Y:S01]  /*4b00*/  ULOP3.LUT UR5, URZ, UR5, URZ, 0x33, !UPT ;  /* 0x00000005ff057292 */ /* 0x000fe2000f8e33ff */
[----:B------:R-:W-:Y:S01]  /*4b10*/  LOP3.LUT R4, RZ, UR4, RZ, 0x33, !PT ;  /* 0x00000004ff047c12 */ /* 0x000fe2000f8e33ff */
[----:B------:R-:W-:Y:S02]  /*4b20*/  VOTEU.ANY UR4, UPT, PT ;  /* 0x0000000000047886 */ /* 0x000fe400038e0100 */
[----:B------:R-:W-:Y:S01]  /*4b30*/  UFLO.U32 UR4, UR4 ;  /* 0x00000004000472bd */ /* 0x000fe200080e0000 */
[----:B------:R-:W2:Y:S01]  /*4b40*/  REDUX UR6, R4 ;  /* 0x00000000040673c4 */ /* 0x000ea20000000000 */
[----:B------:R-:W-:-:S06]  /*4b50*/  IMAD.U32 R0, RZ, RZ, UR5 ;  /* 0x00000005ff007e24 */ /* 0x000fcc000f8e00ff */
[----:B------:R3:W-:Y:S01]  /*4b60*/  UTCATOMSWS.AND URZ, UR5 ;  /* 0x0000000500ff79e3 */ /* 0x0007e20008000000 */
[----:B------:R-:W4:Y:S01]  /*4b70*/  REDUX UR7, R0 ;  /* 0x00000000000773c4 */ /* 0x000f220000000000 */
[----:B-1----:R-:W-:Y:S01]  /*4b80*/  ISETP.EQ.U32.AND P0, PT, R2, UR4, PT ;  /* 0x0000000402007c0c */ /* 0x002fe2000bf02070 */
[----:B--2---:R-:W-:Y:S01]  /*4b90*/  IMAD.U32 R2, RZ, RZ, UR6 ;  /* 0x00000006ff027e24 */ /* 0x004fe2000f8e00ff */
[----:B----4-:R-:W-:-:S11]  /*4ba0*/  MOV R3, UR7 ;  /* 0x0000000700037c02 */ /* 0x010fd60008000f00 */
[----:B------:R3:W-:Y:S04]  /*4bb0*/  @P0 ATOMS.AND RZ, [UR8+0x14], R3 ;  /* 0x00001403ffff098c */ /* 0x0007e8000a800008 */
[----:B------:R3:W-:Y:S01]  /*4bc0*/  @P0 ATOMS.AND RZ, [UR8+0x18], R2 ;  /* 0x00001802ffff098c */ /* 0x0007e2000a800008 */
[----:B------:R-:W-:Y:S05]  /*4bd0*/  BRA `(.L_x_89) ;  /* 0x0000000000147947 */ /* 0x000fea0003800000 */
.L_x_88:
[----:B------:R-:W-:Y:S02]  /*4be0*/  MOV R2, 0x4c00 ;  /* 0x00004c0000027802 */ /* 0x000fe40000000f00 */
[----:B-----5:R-:W-:Y:S05]  /*4bf0*/  CALL.REL.NOINC `($__internal_0_$__cuda_sm10x_tcgen05_guardrail_trap_col_being_dealloced_not_returned_by_alloc) ;  /* 0x0000003000447944 */ /* 0x020fea0003c00000 */
[----:B------:R-:W-:Y:S05]  /*4c00*/  BRA `(.L_x_89) ;  /* 0x0000000000087947 */ /* 0x000fea0003800000 */
.L_x_87:
[----:B------:R-:W-:Y:S02]  /*4c10*/  MOV R2, 0x4c30 ;  /* 0x00004c3000027802 */ /* 0x000fe40000000f00 */
[----:B-----5:R-:W-:Y:S05]  /*4c20*/  CALL.REL.NOINC `($__internal_2_$__cuda_sm10x_tcgen05_guardrail_trap_unallocated_columns_being_dealloced) ;  /* 0x0000003000507944 */ /* 0x020fea0003c00000 */
.L_x_89:
[----:B------:R-:W-:Y:S01]  /*4c30*/  NOP ;  /* 0x0000000000007918 */ /* 0x000fe20000000000 */
[----:B---3--:R-:W-:Y:S05]  /*4c40*/  EXIT ;  /* 0x000000000000794d */ /* 0x008fea0003800000 */
.L_x_60:
[----:B------:R-:W-:-:S09]  /*4c50*/  UISETP.NE.OR UP5, UPT, UR10, 0x3, !UP5 ;  /* 0x000000030a00788c */ /* 0x000fd2000efa5670 */
[----:B------:R-:W-:Y:S05]  /*4c60*/  BRA.U UP5, `(.L_x_90) ;  /* 0x0000000d050c7547 */ /* 0x000fea000b800000 */
[----:B------:R-:W1:Y:S01]  /*4c70*/  LDC R0, c[0x0][0xb30] ;  /* 0x0002cc00ff007b82 */ /* 0x000e620000000800 */
[----:B------:R-:W2:Y:S01]  /*4c80*/  LDCU.64 UR4, c[0x0][0x888] ;  /* 0x00011100ff0477ac */ /* 0x000ea20008000a00 */
[----:B------:R-:W-:Y:S01]  /*4c90*/  IMAD.MOV.U32 R30, RZ, RZ, 0x1 ;  /* 0x00000001ff1e7424 */ /* 0x000fe200078e00ff */
[----:B------:R-:W-:Y:S01]  /*4ca0*/  CS2R R28, SRZ ;  /* 0x00000000001c7805 */ /* 0x000fe2000001ff00 */
[----:B------:R-:W-:Y:S01]  /*4cb0*/  IMAD.MOV.U32 R25, RZ, RZ, 0x1000 ;  /* 0x00001000ff197424 */ /* 0x000fe200078e00ff */
[----:B------:R-:W3:Y:S03]  /*4cc0*/  LDCU.64 UR16, c[0x0][0x890] ;  /* 0x00011200ff1077ac */ /* 0x000ee60008000a00 */
[----:B------:R-:W4:Y:S01]  /*4cd0*/  LDC R19, c[0x0][0x370] ;  /* 0x0000dc00ff137b82 */ /* 0x000f220000000800 */
[----:B------:R-:W-:Y:S01]  /*4ce0*/  UMOV UR7, 0x400 ;  /* 0x0000040000077882 */ /* 0x000fe20000000000 */
[----:B------:R-:W-:-:S02]  /*4cf0*/  UPLOP3.LUT UP1, UPT, UPT, UPT, UPT, 0x40, 0x4 ;  /* 0x000000000004789c */ /* 0x000fc40003f2e870 */
[----:B------:R-:W-:Y:S01]  /*4d00*/  ULEA UR7, UR46, UR7, 0x18 ;  /* 0x000000072e077291 */ /* 0x000fe2000f8ec0ff */
[----:B------:R-:W-:-:S03]  /*4d10*/  UMOV UR13, URZ ;  /* 0x000000ff000d7c82 */ /* 0x000fc60008000000 */
[----:B------:R-:W4:Y:S01]  /*4d20*/  LDC R2, c[0x0][0xb0c] ;  /* 0x0002c300ff027b82 */ /* 0x000f220000000800 */
[----:B--2---:R-:W-:Y:S02]  /*4d30*/  UISETP.NE.U32.AND UP2, UPT, UR4, URZ, UPT ;  /* 0x000000ff0400728c */ /* 0x004fe4000bf45070 */
[----:B---3--:R-:W-:-:S05]  /*4d40*/  UISETP.NE.U32.AND UP3, UPT, UR16, URZ, UPT ;  /* 0x000000ff1000728c */ /* 0x008fca000bf65070 */
[----:B------:R-:W2:Y:S01]  /*4d50*/  LDC R18, c[0x0][0xb20] ;  /* 0x0002c800ff127b82 */ /* 0x000ea20000000800 */
[----:B-1----:R-:W-:Y:S01]  /*4d60*/  ISETP.NE.AND P1, PT, R0, 0x1, PT ;  /* 0x000000010000780c */ /* 0x002fe20003f25270 */
[----:B------:R-:W-:Y:S02]  /*4d70*/  UISETP.NE.AND.EX UP2, UPT, UR5, URZ, UPT, UP2 ;  /* 0x000000ff0500728c */ /* 0x000fe4000bf45320 */
[----:B------:R-:W-:-:S04]  /*4d80*/  UISETP.NE.AND.EX UP3, UPT, UR17, URZ, UPT, UP3 ;  /* 0x000000ff1100728c */ /* 0x000fc8000bf65330 */
[----:B-----5:R-:W1:Y:S08]  /*4d90*/  LDC.64 R32, c[0x0][0x348] ;  /* 0x0000d200ff207b82 */ /* 0x020e700000000a00 */
[----:B------:R-:W3:Y:S08]  /*4da0*/  LDC.64 R16, c[0x0][0xb10] ;  /* 0x0002c400ff107b82 */ /* 0x000ef00000000a00 */
[----:B------:R-:W1:Y:S08]  /*4db0*/  LDC.64 R6, c[0x0][0xb18] ;  /* 0x0002c600ff067b82 */ /* 0x000e700000000a00 */
[----:B------:R-:W1:Y:S08]  /*4dc0*/  LDC.64 R4, c[0x0][0xb28] ;  /* 0x0002ca00ff047b82 */ /* 0x000e700000000a00 */
[----:B--2-4-:R-:W1:Y:S02]  /*4dd0*/  LDC R24, c[0x0][0x374] ;  /* 0x0000dd00ff187b82 */ /* 0x014e640000000800 */
.L_x_98:
[C---:B------:R-:W-:Y:S02]  /*4de0*/  LEA R0, R29.reuse, UR7, 0x3 ;  /* 0x000000071d007c11 */ /* 0x040fe4000f8e18ff */
[----:B------:R-:W-:Y:S02]  /*4df0*/  SHF.L.U32 R3, R28, 0x1f, RZ ;  /* 0x0000001f1c037819 */ /* 0x000fe400000006ff */
[----:B------:R-:W-:Y:S02]  /*4e00*/  LEA R20, R29, UR7, 0x4 ;  /* 0x000000071d147c11 */ /* 0x000fe4000f8e20ff */
[----:B--2---:R-:W2:Y:S02]  /*4e10*/  SYNCS.PHASECHK.TRANS64.TRYWAIT P0, [R0+URZ+0x80], R3 ;  /* 0x00008003000075a7 */ /* 0x004ea400080011ff */
[----:B--2---:R-:W-:Y:S05]  /*4e20*/  @!P0 BRA `(.L_x_91) ;  /* 0x0000002c00208947 */ /* 0x004fea0003800000 */
.L_x_157:
[----:B------:R-:W-:Y:S01]  /*4e30*/  ISETP.GE.AND P0, PT, R26, 0x1, PT ;  /* 0x000000011a00780c */ /* 0x000fe20003f06270 */
[----:B------:R-:W4:Y:S01]  /*4e40*/  LDS.128 R20, [R20+0x110] ;  /* 0x0001100014147984 */ /* 0x000f220000000c00 */
[----:B------:R-:W-:Y:S01]  /*4e50*/  ISETP.NE.U32.AND P4, PT, RZ, UR16, PT ;  /* 0x00000010ff007c0c */ /* 0x000fe2000bf85070 */
[----:B--2---:R-:W-:Y:S03]  /*4e60*/  VIADD R0, R0, 0x90 ;  /* 0x0000009000007836 */ /* 0x004fe60000000000 */
[----:B------:R-:W-:Y:S01]  /*4e70*/  ISETP.NE.AND.EX P4, PT, RZ, UR17, PT, P4 ;  /* 0x00000011ff007c0c */ /* 0x000fe2000bf85340 */
[----:B------:R-:W-:Y:S01]  /*4e80*/  @!PT LDS RZ, [RZ] ;  /* 0x00000000fffff984 */ /* 0x000fe20000000800 */
[----:B------:R-:W-:Y:S01]  /*4e90*/  @!PT LDS RZ, [RZ] ;  /* 0x00000000fffff984 */ /* 0x000fe20000000800 */
[----:B------:R-:W-:Y:S01]  /*4ea0*/  @!PT LDS RZ, [RZ] ;  /* 0x00000000fffff984 */ /* 0x000fe20000000800 */
[----:B------:R-:W-:Y:S01]  /*4eb0*/  @!PT LDS RZ, [RZ] ;  /* 0x00000000fffff984 */ /* 0x000fe20000000800 */
[----:B------:R2:W-:Y:S06]  /*4ec0*/  MEMBAR.ALL.CTA ;  /* 0x0000000000007992 */ /* 0x0005ec0000008000 */
[----:B--2---:R-:W2:Y:S01]  /*4ed0*/  FENCE.VIEW.ASYNC.S ;  /* 0x00000000000073c6 */ /* 0x004ea20000000000 */
[----:B------:R-:W-:Y:S04]  /*4ee0*/  PRMT R0, RZ, 0x654, R0 ;  /* 0x00000654ff007816 */ /* 0x000fe80000000000 */
[----:B--2---:R2:W-:Y:S01]  /*4ef0*/  SYNCS.ARRIVE.TRANS64.RED.A1T0 RZ, [R0+URZ], RZ ;  /* 0x000000ff00ff79a7 */ /* 0x0045e200081004ff */
[----:B----4-:R-:W-:Y:S11]  /*4f00*/  LOP3.LUT P3, RZ, R22, 0x1, RZ, 0xc0, !PT ;  /* 0x0000000116ff7812 */ /* 0x010ff6000786c0ff */
[----:B------:R-:W-:Y:S02]  /*4f10*/  @!UPT UIADD3 URZ, UPT, UPT, URZ, URZ, URZ ;  /* 0x000000fffffff290 */ /* 0x000fe4000fffe0ff */
[----:B------:R-:W-:Y:S02]  /*4f20*/  @P3 MOV R13, R20 ;  /* 0x00000014000d3202 */ /* 0x000fe40000000f00 */
[----:B------:R-:W-:Y:S01]  /*4f30*/  @P3 LOP3.LUT R8, R21, 0xffff, RZ, 0xc0, !PT ;  /* 0x0000ffff15083812 */ /* 0x000fe200078ec0ff */
[----:B--2---:R-:W-:Y:S06]  /*4f40*/  @!P0 BRA `(.L_x_92) ;  /* 0x0000000000a48947 */ /* 0x004fec0003800000 */
[----:B-1----:R-:W-:Y:S01]  /*4f50*/  IMAD.HI.U32 R31, R24, R7, RZ ;  /* 0x00000007181f7227 */ /* 0x002fe200078e00ff */
[----:B------:R-:W-:Y:S02]  /*4f60*/  ISETP.NE.AND P0, PT, R6, 0x1, PT ;  /* 0x000000010600780c */ /* 0x000fe40003f05270 */
[----:B------:R-:W-:Y:S01]  /*4f70*/  ISETP.NE.AND P2, PT, R26, 0x1, PT ;  /* 0x000000011a00780c */ /* 0x000fe20003f45270 */
[----:B---3--:R-:W-:Y:S01]  /*4f80*/  IMAD.HI.U32 R34, R19, R16, RZ ;  /* 0x0000001013227227 */ /* 0x008fe200078e00ff */
[----:B------:R-:W-:Y:S02]  /*4f90*/  SHF.R.U32.HI R31, RZ, R18, R31 ;  /* 0x00000012ff1f7219 */ /* 0x000fe4000001161f */
[----:B------:R-:W-:Y:S01]  /*4fa0*/  ISETP.NE.AND P5, PT, R2, 0x1, PT ;  /* 0x000000010200780c */ /* 0x000fe20003fa5270 */
[----:B------:R-:W-:Y:S01]  /*4fb0*/  IMAD.HI.U32 R36, R13, R16, RZ ;  /* 0x000000100d247227 */ /* 0x000fe200078e00ff */
[----:B------:R-:W-:Y:S02]  /*4fc0*/  SHF.R.U32.HI R34, RZ, R17, R34 ;  /* 0x00000011ff227219 */ /* 0x000fe40000011622 */
[----:B------:R-:W-:Y:S01]  /*4fd0*/  SEL R3, R24, R31, !P0 ;  /* 0x0000001f18037207 */ /* 0x000fe20004000000 */
[C---:B------:R-:W-:Y:S01]  /*4fe0*/  IMAD.HI.U32 R31, R8.reuse, R7, RZ ;  /* 0x00000007081f7227 */ /* 0x040fe200078e00ff */
[----:B------:R-:W-:Y:S02]  /*4ff0*/  SEL R11, R19, R34, !P5 ;  /* 0x00000022130b7207 */ /* 0x000fe40006800000 */
[----:B------:R-:W-:Y:S01]  /*5000*/  SHF.R.U32.HI R36, RZ, R17, R36 ;  /* 0x00000011ff247219 */ /* 0x000fe20000011624 */
[----:B------:R-:W-:Y:S01]  /*5010*/  IMAD.HI.U32 R38, R3, R4, RZ ;  /* 0x0000000403267227 */ /* 0x000fe200078e00ff */
[----:B------:R-:W-:Y:S03]  /*5020*/  SHF.R.U32.HI R31, RZ, R18, R31 ;  /* 0x00000012ff1f7219 */ /* 0x000fe6000001161f */
[----:B------:R-:W-:Y:S01]  /*5030*/  IMAD.HI.U32 R34, R11, R4, RZ ;  /* 0x000000040b227227 */ /* 0x000fe200078e00ff */
[----:B------:R-:W-:Y:S02]  /*5040*/  @P2 SHF.R.U32.HI R3, RZ, R5, R38 ;  /* 0x00000005ff032219 */ /* 0x000fe40000011626 */
[----:B------:R-:W-:Y:S02]  /*5050*/  SEL R9, R8, R31, !P0 ;  /* 0x0000001f08097207 */ /* 0x000fe40004000000 */
[----:B------:R-:W-:Y:S01]  /*5060*/  @P2 SHF.R.U32.HI R11, RZ, R5, R34 ;  /* 0x00000005ff0b2219 */ /* 0x000fe20000011622 */
[C---:B------:R-:W-:Y:S01]  /*5070*/  IMAD R10, R26.reuse, R3, RZ ;  /* 0x000000031a0a7224 */ /* 0x040fe200078e02ff */
[----:B------:R-:W-:Y:S01]  /*5080*/  SEL R3, R13, R36, !P5 ;  /* 0x000000240d037207 */ /* 0x000fe20006800000 */
[C---:B------:R-:W-:Y:S03]  /*5090*/  IMAD.HI.U32 R14, R9.reuse, R4, RZ ;  /* 0x00000004090e7227 */ /* 0x040fe600078e00ff */
[----:B------:R-:W-:Y:S01]  /*50a0*/  ISETP.GE.AND P0, PT, R9, R10, PT ;  /* 0x0000000a0900720c */ /* 0x000fe20003f06270 */
[C---:B------:R-:W-:Y:S01]  /*50b0*/  IMAD R12, R26.reuse, R11, RZ ;  /* 0x0000000b1a0c7224 */ /* 0x040fe200078e02ff */
[-C--:B------:R-:W-:Y:S04]  /*50c0*/  SHF.R.U32.HI R14, RZ, R5.reuse, R14 ;  /* 0x00000005ff0e7219 */ /* 0x080fe8000001160e */
[----:B------:R-:W-:Y:S02]  /*50d0*/  ISETP.GE.OR P0, PT, R3, R12, P0 ;  /* 0x0000000c0300720c */ /* 0x000fe40000706670 */
[----:B------:R-:W-:Y:S05]  /*50e0*/  SEL R15, R9, R14, !P2 ;  /* 0x0000000e090f7207 */ /* 0x000fea0005000000 */
[----:B------:R-:W-:Y:S04]  /*50f0*/  IMAD.MOV R14, RZ, RZ, -R15 ;  /* 0x000000ffff0e7224 */ /* 0x000fe800078e0a0f */
[----:B------:R-:W-:Y:S02]  /*5100*/  IMAD R14, R26, R14, R9 ;  /* 0x0000000e1a0e7224 */ /* 0x000fe400078e0209 */
[C---:B------:R-:W-:Y:S05]  /*5110*/  @!P0 IMAD.HI.U32 R10, R3.reuse, R4, RZ ;  /* 0x00000004030a8227 */ /* 0x040fea00078e00ff */
[----:B------:R-:W-:Y:S04]  /*5120*/  @!P0 SHF.R.U32.HI R10, RZ, R5, R10 ;  /* 0x00000005ff0a8219 */ /* 0x000fe8000001160a */
[----:B------:R-:W-:Y:S01]  /*5130*/  @!P0 SEL R0, R3, R10, !P2 ;  /* 0x0000000a03008207 */ /* 0x000fe20005000000 */
[----:B------:R-:W-:Y:S03]  /*5140*/  IMAD.MOV R10, RZ, RZ, -R3 ;  /* 0x000000ffff0a7224 */ /* 0x000fe600078e0a03 */
[----:B------:R-:W-:Y:S01]  /*5150*/  @!P0 IADD3 R15, PT, PT, R15, -R0, RZ ;  /* 0x800000000f0f8210 */ /* 0x000fe20007ffe0ff */
[----:B------:R-:W-:Y:S01]  /*5160*/  @!P0 IMAD R0, R11, R14, R0 ;  /* 0x0000000e0b008224 */ /* 0x000fe200078e0200 */
[----:B------:R-:W-:Y:S01]  /*5170*/  IADD3 R11, PT, PT, -R9, RZ, RZ ;  /* 0x000000ff090b7210 */ /* 0x000fe20007ffe1ff */
[----:B------:R-:W-:Y:S02]  /*5180*/  IMAD R13, R2, R10, R13 ;  /* 0x0000000a020d7224 */ /* 0x000fe400078e020d */
[----:B------:R-:W-:Y:S02]  /*5190*/  @!P0 IMAD R9, R15, R26, R3 ;  /* 0x0000001a0f098224 */ /* 0x000fe400078e0203 */
[----:B------:R-:W-:Y:S02]  /*51a0*/  @!P0 IMAD.MOV.U32 R3, RZ, RZ, R0 ;  /* 0x000000ffff038224 */ /* 0x000fe400078e0000 */
[----:B------:R-:W-:Y:S02]  /*51b0*/  IMAD R8, R6, R11, R8 ;  /* 0x0000000b06087224 */ /* 0x000fe400078e0208 */
[----:B------:R-:W-:Y:S02]  /*51c0*/  IMAD R13, R3, R2, R13 ;  /* 0x00000002030d7224 */ /* 0x000fe400078e020d */
[----:B------:R-:W-:Y:S02]  /*51d0*/  IMAD R8, R9, R6, R8 ;  /* 0x0000000609087224 */ /* 0x000fe400078e0208 */
.L_x_92:
[----:B------:R-:W-:Y:S05]  /*51e0*/  BRA.U UP1, `(.L_x_93) ;  /* 0x0000000101107547 */ /* 0x000fea000b800000 */
[----:B------:R-:W-:Y:S04]  /*51f0*/  MOV R0, UR37 ;  /* 0x0000002500007c02 */ /* 0x000fe80008000f00 */
[----:B------:R-:W-:Y:S04]  /*5200*/  SHF.L.U32 R3, R0, 0x1f, RZ ;  /* 0x0000001f00037819 */ /* 0x000fe800000006ff */
[----:B------:R-:W2:Y:S02]  /*5210*/  SYNCS.PHASECHK.TRANS64.TRYWAIT P0, [UR7+0x78], R3 ;  /* 0x00007803ff0075a7 */ /* 0x000ea40008001107 */
[----:B--2---:R-:W-:Y:S05]  /*5220*/  @!P0 BRA `(.L_x_94) ;  /* 0x0000002800348947 */ /* 0x004fea0003800000 */
.L_x_93:
[----:B------:R-:W-:Y:S05]  /*5230*/  BRA.U !UP3, `(.L_x_95) ;  /* 0x000000010b347547 */ /* 0x000fea000b800000 */
[----:B------:R-:W-:Y:S01]  /*5240*/  UPLOP3.LUT UP0, UPT, UPT, UPT, UP2, 0x80, 0x8 ;  /* 0x000000000008789c */ /* 0x000fe20003f0f020 */
[----:B--2---:R-:W-:Y:S02]  /*5250*/  HFMA2 R0, -RZ, RZ, 0, 5.9604644775390625e-08 ;  /* 0x00000001ff007431 */ /* 0x004fe400000001ff */
[----:B------:R-:W-:Y:S03]  /*5260*/  IMAD.MOV.U32 R70, RZ, RZ, 0x1 ;  /* 0x00000001ff467424 */ /* 0x000fe600078e00ff */
[----:B------:R-:W-:Y:S05]  /*5270*/  PLOP3.LUT P0, PT, PT, PT, UP0, 0x80, 0x8 ;  /* 0x000000000008781c */ /* 0x000fea0003f0f008 */
[----:B------:R-:W2:Y:S01]  /*5280*/  @UP0 LDCU.64 UR4, c[0x0][0x888] ;  /* 0x00011100ff0407ac */ /* 0x000ea20008000a00 */
[----:B------:R-:W-:Y:S07]  /*5290*/  @UP0 UIMAD UR6, UR60, UR16, URZ ;  /* 0x000000103c0602a4 */ /* 0x000fee000f8e02ff */
[----:B------:R-:W-:Y:S01]  /*52a0*/  @!P0 PRMT R70, R0, 0x7610, R70 ;  /* 0x0000761000468816 */ /* 0x000fe20000000046 */
[----:B--2---:R-:W-:Y:S06]  /*52b0*/  @UP0 UIMAD.WIDE UR4, UR6, 0x4, UR4 ;  /* 0x00000004060408a5 */ /* 0x004fec000f8e0204 */
[----:B------:R-:W-:Y:S01]  /*52c0*/  IMAD.U32 R10, RZ, RZ, UR4 ;  /* 0x00000004ff0a7e24 */ /* 0x000fe2000f8e00ff */
[----:B------:R-:W-:Y:S04]  /*52d0*/  MOV R11, UR5 ;  /* 0x00000005000b7c02 */ /* 0x000fe80008000f00 */
[----:B------:R-:W2:Y:S01]  /*52e0*/  @!UP0 LDCU UR4, c[0x0][0x880] ;  /* 0x00011000ff0487ac */ /* 0x000ea20008000800 */
[----:B------:R4:W5:Y:S02]  /*52f0*/  @P0 LDG.E R35, desc[UR44][R10.64] ;  /* 0x0000002c0a230981 */ /* 0x000964000c1e1900 */
[----:B--2-4-:R-:W-:Y:S07]  /*5300*/  @!P0 IMAD.U32 R35, RZ, RZ, UR4 ;  /* 0x00000004ff238e24 */ /* 0x014fee000f8e00ff */
.L_x_95:
[----:B-----5:R-:W-:Y:S01]  /*5310*/  @!P4 FSETP.EQ.AND P5, PT, R35, RZ, PT ;  /* 0x000000ff2300c20b */ /* 0x020fe20003fa2000 */
[----:B------:R-:W-:Y:S01]  /*5320*/  @!UPT UIADD3 URZ, UPT, UPT, URZ, URZ, URZ ;  /* 0x000000fffffff290 */ /* 0x000fe2000fffe0ff */
[----:B------:R-:W-:Y:S11]  /*5330*/  @!P4 BRA `(.L_x_96) ;  /* 0x000000000014c947 */ /* 0x000ff60003800000 */
[----:B------:R-:W-:Y:S02]  /*5340*/  LOP3.LUT P0, RZ, R70, 0xff, RZ, 0xc0, !PT ;  /* 0x000000ff46ff7812 */ /* 0x000fe4000780c0ff */
[----:B------:R-:W-:Y:S04]  /*5350*/  PLOP3.LUT P5, PT, PT, PT, UP0, 0x80, 0x8 ;  /* 0x000000000008781c */ /* 0x000fe80003faf008 */
[----:B------:R-:W-:Y:S07]  /*5360*/  PLOP3.LUT P5, PT, P5, PT, PT, 0x8, 0x80 ;  /* 0x000000000080781c */ /* 0x000fee0002fae170 */
[----:B------:R-:W-:Y:S11]  /*5370*/  @P0 FSETP.EQ.AND P5, PT, R35, RZ, PT ;  /* 0x000000ff2300020b */ /* 0x000ff60003fa2000 */
[----:B------:R-:W-:Y:S02]  /*5380*/  @!UPT UIADD3 URZ, UPT, UPT, URZ, URZ, URZ ;  /* 0x000000fffffff290 */ /* 0x000fe4000fffe0ff */
.L_x_96:
[----:B------:R-:W4:Y:S01]  /*5390*/  LDC.64 R14, c[0x0][0xb10] ;  /* 0x0002c400ff0e7b82 */ /* 0x000f220000000a00 */
[----:B------:R-:W-:Y:S01]  /*53a0*/  ULEA UR5, UR13, UR7, 0x3 ;  /* 0x000000070d057291 */ /* 0x000fe2000f8e18ff */
[----:B------:R-:W-:Y:S01]  /*53b0*/  SHF.L.U32 R12, R30, 0x1f, RZ ;  /* 0x0000001f1e0c7819 */ /* 0x000fe200000006ff */
[----:B------:R-:W-:Y:S01]  /*53c0*/  VIADD R29, R29, 0x1 ;  /* 0x000000011d1d7836 */ /* 0x000fe20000000000 */
[----:B------:R-:W-:Y:S04]  /*53d0*/  @P3 SHF.R.U32.HI R27, RZ, 0x10, R21 ;  /* 0x00000010ff1b3819 */ /* 0x000fe80000011615 */
[----:B------:R-:W5:Y:S02]  /*53e0*/  LDC.64 R10, c[0x0][0xb18] ;  /* 0x0002c600ff0a7b82 */ /* 0x000f640000000a00 */
[----:B------:R-:W1:Y:S01]  /*53f0*/  SYNCS.PHASECHK.TRANS64.TRYWAIT P4, [UR5+0x60], R12 ;  /* 0x0000600cff0075a7 */ /* 0x000e620008081105 */
[----:B----4-:R-:W-:Y:S05]  /*5400*/  @!P1 IMAD.HI.U32 R14, R13, R14, RZ ;  /* 0x0000000e0d0e9227 */ /* 0x010fea00078e00ff */
[----:B--2---:R-:W2:Y:S01]  /*5410*/  @!P1 LDC R0, c[0x0][0xb20] ;  /* 0x0002c800ff009b82 */ /* 0x004ea20000000800 */
[----:B------:R-:W-:Y:S01]  /*5420*/  @!P1 SHF.R.U32.HI R14, RZ, R15, R14 ;  /* 0x0000000fff0e9219 */ /* 0x000fe2000001160e */
[----:B-----5:R-:W-:Y:S01]  /*5430*/  @!P1 IMAD.HI.U32 R11, R8, R11, RZ ;  /* 0x0000000b080b9227 */ /* 0x020fe200078e00ff */
[----:B------:R-:W-:Y:S05]  /*5440*/  @!P1 ISETP.NE.AND P0, PT, R10, 0x1, PT ;  /* 0x000000010a00980c */ /* 0x000fea0003f05270 */
[----:B------:R-:W4:Y:S01]  /*5450*/  @!P1 LDC R3, c[0x0][0xb0c] ;  /* 0x0002c300ff039b82 */ /* 0x000f220000000800 */
[----:B--2---:R-:W-:Y:S02]  /*5460*/  @!P1 SHF.R.U32.HI R9, RZ, R0, R11 ;  /* 0x00000000ff099219 */ /* 0x004fe4000001160b */
[----:B----4-:R-:W-:Y:S02]  /*5470*/  @!P1 ISETP.NE.AND P2, PT, R3, 0x1, PT ;  /* 0x000000010300980c */ /* 0x010fe40003f45270 */
[----:B------:R-:W-:Y:S02]  /*5480*/  @!P1 SEL R9, R8, R9, !P0 ;  /* 0x0000000908099207 */ /* 0x000fe40004000000 */
[----:B------:R-:W-:Y:S02]  /*5490*/  ELECT P0, URZ, PT ;  /* 0x0000000000ff782f */ /* 0x000fe40003800000 */
[----:B------:R-:W-:Y:S05]  /*54a0*/  @!P1 SEL R14, R13, R14, !P2 ;  /* 0x0000000e0d0e9207 */ /* 0x000fea0005000000 */
[----:B------:R-:W-:Y:S02]  /*54b0*/  @!P1 IMAD.IADD R0, R9, 0x1, -R14 ;  /* 0x0000000109009824 */ /* 0x000fe400078e0a0e */
[----:B------:R-:W-:Y:S02]  /*54c0*/  @!P1 IMAD.IADD R9, R14, 0x1, -R9 ;  /* 0x000000010e099824 */ /* 0x000fe400078e0a09 */
[----:B------:R-:W-:Y:S02]  /*54d0*/  @!P1 IMAD R13, R0, R3, R13 ;  /* 0x00000003000d9224 */ /* 0x000fe400078e020d */
[----:B------:R-:W-:Y:S01]  /*54e0*/  @!P1 IMAD R8, R9, R10, R8 ;  /* 0x0000000a09089224 */ /* 0x000fe200078e0208 */
[----:B-1----:R-:W-:Y:S06]  /*54f0*/  @!P4 BRA `(.L_x_97) ;  /* 0x000000240098c947 */ /* 0x002fec0003800000 */
.L_x_160:
[----:B------:R-:W-:Y:S01]  /*5500*/  PLOP3.LUT P5, PT, P5, P0, PT, 0xf2, 0x2f ;  /* 0x00000000002f781c */ /* 0x000fe20002fa1e72 */
[----:B------:R-:W-:Y:S01]  /*5510*/  UIADD3 UR9, UPT, UPT, UR5, 0x50, URZ ;  /* 0x0000005005097890 */ /* 0x000fe2000fffe0ff */
[----:B------:R-:W-:Y:S01]  /*5520*/  UMOV UR18, 0x0 ;  /* 0x0000000000127882 */ /* 0x000fe20000000000 */
[----:B------:R-:W-:Y:S01]  /*5530*/  UMOV UR19, 0x10000000 ;  /* 0x1000000000137882 */ /* 0x000fe20000000000 */
[----:B------:R-:W-:Y:S01]  /*5540*/  UMOV UR12, UR60 ;  /* 0x0000003c000c7c82 */ /* 0x000fe20008000000 */
[----:B------:R-:W-:Y:S08]  /*5550*/  @P3 R2UR UR60, R27 ;  /* 0x000000001b3c32ca */ /* 0x000ff000000e0000 */
[----:B-1----:R-:W-:Y:S01]  /*5560*/  @!P5 IADD3 R3, P0, PT, R32, 0x580, RZ ;  /* 0x000005802003d810 */ /* 0x002fe20007f1e0ff */
[----:B------:R-:W-:Y:S01]  /*5570*/  @!P5 IMAD.SHL.U32 R69, R69, 0x20, RZ ;  /* 0x000000204545d824 */ /* 0x000fe200078e00ff */
[----:B------:R-:W-:Y:S01]  /*5580*/  VOTEU.ALL UP1, P5 ;  /* 0x0000000000ff7886 */ /* 0x000fe20002820000 */
[----:B------:R-:W-:Y:S01]  /*5590*/  @!P5 IMAD.SHL.U32 R63, R63, 0x40, RZ ;  /* 0x000000403f3fd824 */ /* 0x000fe200078e00ff */
[----:B------:R-:W-:Y:S01]  /*55a0*/  @!P5 R2UR UR6, R3 ;  /* 0x000000000306d2ca */ /* 0x000fe200000e0000 */
[----:B------:R-:W-:Y:S01]  /*55b0*/  @!P5 IMAD.X R0, RZ, RZ, R33, P0 ;  /* 0x000000ffff00d224 */ /* 0x000fe200000e0621 */
[----:B------:R-:W-:Y:S01]  /*55c0*/  @!P5 R2UR UR10, R69 ;  /* 0x00000000450ad2ca */ /* 0x000fe200000e0000 */
[----:B------:R-:W-:Y:S01]  /*55d0*/  @!UP1 ULEA UR8, UR13, UR7, 0xc ;  /* 0x000000070d089291 */ /* 0x000fe2000f8e60ff */
[----:B------:R-:W-:Y:S01]  /*55e0*/  @!P5 R2UR UR11, R63 ;  /* 0x000000003f0bd2ca */ /* 0x000fe200000e0000 */
[----:B------:R-:W-:Y:S01]  /*55f0*/  IMAD.IADD R69, R8, 0x1, R62 ;  /* 0x0000000108457824 */ /* 0x000fe200078e023e */
[----:B------:R-:W-:Y:S01]  /*5600*/  @!P5 R2UR UR4, R0 ;  /* 0x000000000004d2ca */ /* 0x000fe200000e0000 */
[----:B------:R-:W-:Y:S01]  /*5610*/  @!UP1 UIADD3 UR8, UPT, UPT, UR8, 0x200, URZ ;  /* 0x0000020008089890 */ /* 0x000fe2000fffe0ff */
[----:B------:R-:W-:Y:S01]  /*5620*/  ISETP.NE.AND P0, PT, R29, 0x2, PT ;  /* 0x000000021d00780c */ /* 0x000fe20003f05270 */
[----:B------:R-:W-:Y:S01]  /*5630*/  VOTEU.ALL UP1, P5 ;  /* 0x0000000000ff7886 */ /* 0x000fe20002820000 */
[----:B------:R-:W-:Y:S02]  /*5640*/  IMAD.IADD R63, R13, 0x1, R68 ;  /* 0x000000010d3f7824 */ /* 0x000fe400078e0244 */
[----:B------:R-:W-:Y:S01]  /*5650*/  SEL R3, RZ, 0x1, P0 ;  /* 0x00000001ff037807 */ /* 0x000fe20000000000 */
[----:B------:R-:W-:Y:S01]  /*5660*/  IMAD.U32 R10, RZ, RZ, UR6 ;  /* 0x00000006ff0a7e24 */ /* 0x000fe2000f8e00ff */
[----:B------:R-:W-:Y:S02]  /*5670*/  SEL R29, R29, RZ, P0 ;  /* 0x000000ff1d1d7207 */ /* 0x000fe40000000000 */
[----:B------:R-:W-:Y:S02]  /*5680*/  LOP3.LUT R28, R28, R3, RZ, 0x3c, !PT ;  /* 0x000000031c1c7212 */ /* 0x000fe400078e3cff */
[----:B------:R-:W-:Y:S01]  /*5690*/  @!P5 R2UR UR14, R10 ;  /* 0x000000000a0ed2ca */ /* 0x000fe200000e0000 */
[----:B------:R-:W-:Y:S01]  /*56a0*/  IMAD.U32 R11, RZ, RZ, UR4 ;  /* 0x00000004ff0b7e24 */ /* 0x000fe2000f8e00ff */
[----:B------:R-:W-:Y:S04]  /*56b0*/  UPRMT UR4, UR46, 0x654, UR9 ;  /* 0x000006542e047896 */ /* 0x000fe80008000009 */
[----:B------:R-:W-:Y:S11]  /*56c0*/  @!P5 R2UR UR15, R11 ;  /* 0x000000000b0fd2ca */ /* 0x000ff600000e0000 */
[----:B------:R-:W-:Y:S02]  /*56d0*/  @!UPT UIADD3 URZ, UPT, UPT, URZ, URZ, URZ ;  /* 0x000000fffffff290 */ /* 0x000fe4000fffe0ff */
[----:B------:R2:W-:Y:S01]  /*56e0*/  @!UP1 UTMALDG.3D [UR8], [UR14], desc[UR18] ;  /* 0x000012080e0095b4 */ /* 0x0005e20008011000 */
[----:B------:R2:W-:Y:S01]  /*56f0*/  @!P5 SYNCS.ARRIVE.TRANS64.RED.A0TR RZ, [UR5+0x50], R25 ;  /* 0x00005019ffffd9a7 */ /* 0x0005e20008300405 */
[----:B------:R-:W-:Y:S01]  /*5700*/  SYNCS.ARRIVE.TRANS64.RED.A1T0 RZ, [UR4], RZ ;  /* 0x000000ffffff79a7 */ /* 0x000fe20008100404 */
[----:B------:R-:W-:Y:S04]  /*5710*/  UIADD3 UR4, UPT, UPT, UR13, 0x1, URZ ;  /* 0x000000010d047890 */ /* 0x000fe8000fffe0ff */
[----:B------:R-:W-:Y:S04]  /*5720*/  UISETP.NE.AND UP1, UPT, UR4, 0x2, UPT ;  /* 0x000000020400788c */ /* 0x000fe8000bf25270 */
[----:B------:R-:W-:Y:S02]  /*5730*/  USEL UR5, URZ, 0x1, UP1 ;  /* 0x00000001ff057887 */ /* 0x000fe40008800000 */
[----:B------:R-:W-:Y:S02]  /*5740*/  USEL UR13, UR4, URZ, UP1 ;  /* 0x000000ff040d7287 */ /* 0x000fe40008800000 */
[----:B------:R-:W-:Y:S02]  /*5750*/  UPLOP3.LUT UP1, UPT, UPT, UPT, UPT, 0x80, 0x8 ;  /* 0x000000000008789c */ /* 0x000fe40003f2f070 */
[----:B------:R-:W-:Y:S01]  /*5760*/  LOP3.LUT R30, R30, UR5, RZ, 0x3c, !PT ;  /* 0x000000051e1e7c12 */ /* 0x000fe2000f8e3cff */
[----:B------:R-:W-:Y:S08]  /*5770*/  @P3 BRA `(.L_x_98) ;  /* 0xfffffff400983947 */ /* 0x000ff0000383ffff */
[----:B------:R-:W-:Y:S01]  /*5780*/  UIADD3 UR7, UPT, UPT, UR7, 0x60, URZ ;  /* 0x0000006007077890 */ /* 0x000fe2000fffe0ff */
[----:B------:R-:W-:-:S03]  /*5790*/  SHF.L.U32 R3, R30, 0x1f, RZ ;  /* 0x0000001f1e037819 */ /* 0x000fc600000006ff */
[----:B------:R-:W-:-:S09]  /*57a0*/  ULEA UR4, UR13, UR7, 0x3 ;  /* 0x000000070d047291 */ /* 0x000fd2000f8e18ff */
[----:B------:R-:W1:Y:S02]  /*57b0*/  SYNCS.PHASECHK.TRANS64.TRYWAIT P0, [UR4], R3 ;  /* 0x00000003ff0075a7 */ /* 0x000e640008001104 */
[----:B-1----:R-:W-:Y:S05]  /*57c0*/  @!P0 BRA `(.L_x_99) ;  /* 0x0000002000fc8947 */ /* 0x002fea0003800000 */
.L_x_162:
[----:B------:R-:W-:-:S04]  /*57d0*/  UIADD3 UR4, UPT, UPT, UR13, 0x1, URZ ;  /* 0x000000010d047890 */ /* 0x000fc8000fffe0ff */
[----:B------:R-:W-:-:S04]  /*57e0*/  UISETP.NE.AND UP0, UPT, UR4, 0x2, UPT ;  /* 0x000000020400788c */ /* 0x000fc8000bf05270 */
[----:B------:R-:W-:Y:S02]  /*57f0*/  USEL UR5, URZ, 0x1, UP0 ;  /* 0x00000001ff057887 */ /* 0x000fe40008000000 */
[----:B------:R-:W-:-:S04]  /*5800*/  USEL UR4, UR4, URZ, UP0 ;  /* 0x000000ff04047287 */ /* 0x000fc80008000000 */
[----:B------:R-:W-:Y:S01]  /*5810*/  ULEA UR4, UR4, UR7, 0x3 ;  /* 0x0000000704047291 */ /* 0x000fe2000f8e18ff */
[----:B-1----:R-:W-:-:S04]  /*5820*/  LOP3.LUT R3, R30, UR5, RZ, 0x3c, !PT ;  /* 0x000000051e037c12 */ /* 0x002fc8000f8e3cff */
[----:B------:R-:W-:Y:S01]  /*5830*/  SHF.L.U32 R3, R3, 0x1f, RZ ;  /* 0x0000001f03037819 */ /* 0x000fe200000006ff */
[----:B------:R-:W-:-:S07]  /*5840*/  IMAD.U32 R0, RZ, RZ, UR4 ;  /* 0x00000004ff007e24 */ /* 0x000fce000f8e00ff */
.L_x_100:
[----:B-1----:R1:W4:Y:S02]  /*5850*/  SYNCS.PHASECHK.TRANS64.TRYWAIT P0, [R0+URZ], R3 ;  /* 0x00000003000075a7 */ /* 0x00232400080011ff */
[----:B----4-:R-:W-:Y:S05]  /*5860*/  @!P0 NANOSLEEP.SYNCS 0x989680 ;  /* 0x009896800000895d */ /* 0x010fea0003900000 */
[----:B------:R-:W4:Y:S02]  /*5870*/  @!P0 SYNCS.PHASECHK.TRANS64 P0, [R0+URZ], R3 ;  /* 0x00000003000085a7 */ /* 0x000f2400080010ff */
[----:B--2-4-:R-:W-:Y:S05]  /*5880*/  @P0 EXIT ;  /* 0x000000000000094d */ /* 0x014fea0003800000 */
[----:B------:R-:W-:Y:S05]  /*5890*/  BRA `(.L_x_100) ;  /* 0xfffffffc00ec7947 */ /* 0x000fea000383ffff */
.L_x_90:
[----:B------:R-:W-:-:S06]  /*58a0*/  UISETP.GE.AND UP1, UPT, UR10, 0x4, UPT ;  /* 0x000000040a00788c */ /* 0x000fcc000bf26270 */
[----:B------:R-:W-:-:S13]  /*58b0*/  PLOP3.LUT P0, PT, PT, PT, UP1, 0x80, 0x8 ;  /* 0x000000000008781c */ /* 0x000fda0003f0f018 */
[----:B------:R-:W-:Y:S05]  /*58c0*/  @!P0 EXIT ;  /* 0x000000000000894d */ /* 0x000fea0003800000 */
[----:B------:R-:W-:Y:S01]  /*58d0*/  BAR.SYNC.DEFER_BLOCKING 0x6, 0xa0 ;  /* 0x0182800000007b1d */ /* 0x000fe20000010000 */
[C---:B------:R-:W-:Y:S01]  /*58e0*/  IMAD.SHL.U32 R2, R85.reuse, 0x20, RZ ;  /* 0x0000002055027824 */ /* 0x040fe200078e00ff */
[----:B------:R-:W-:Y:S01]  /*58f0*/  SHF.R.U32.HI R5, RZ, 0x2, R85 ;  /* 0x00000002ff057819 */ /* 0x000fe20000011655 */
[C---:B------:R-:W-:Y:S01]  /*5900*/  IMAD.SHL.U32 R86, R85.reuse, 0x4, RZ ;  /* 0x0000000455567824 */ /* 0x040fe200078e00ff */
[C---:B------:R-:W-:Y:S01]  /*5910*/  LOP3.LUT R87, R85.reuse, 0x60, RZ, 0xc0, !PT ;  /* 0x0000006055577812 */ /* 0x040fe200078ec0ff */
[----:B------:R-:W-:Y:S01]  /*5920*/  IMAD.SHL.U32 R4, R74, 0x200000, RZ ;  /* 0x002000004a047824 */ /* 0x000fe200078e00ff */
[----:B------:R-:W-:Y:S02]  /*5930*/  UMOV UR36, 0x400 ;  /* 0x0000040000247882 */ /* 0x000fe40000000000 */
[----:B------:R-:W1:Y:S01]  /*5940*/  LDC R73, c[0x0][0x370] ;  /* 0x0000dc00ff497b82 */ /* 0x000e620000000800 */
[----:B------:R-:W-:Y:S01]  /*5950*/  ULEA UR36, UR46, UR36, 0x18 ;  /* 0x000000242e247291 */ /* 0x000fe2000f8ec0ff */
[C---:B------:R-:W-:Y:S01]  /*5960*/  LOP3.LUT R3, R2.reuse, 0xc0, RZ, 0xc0, !PT ;  /* 0x000000c002037812 */ /* 0x040fe200078ec0ff */
[----:B------:R-:W-:Y:S01]  /*5970*/  IMAD.U32 R33, R85, 0x10000, RZ ;  /* 0x0001000055217824 */ /* 0x000fe200078e00ff */
[----:B------:R-:W-:Y:S01]  /*5980*/  LOP3.LUT R2, R2, 0x320, RZ, 0xc0, !PT ;  /* 0x0000032002027812 */ /* 0x000fe200078ec0ff */
[----:B------:R-:W-:Y:S01]  /*5990*/  IMAD.MOV.U32 R84, RZ, RZ, 0x1 ;  /* 0x00000001ff547424 */ /* 0x000fe200078e00ff */
[----:B------:R-:W-:Y:S01]  /*59a0*/  LOP3.LUT R86, R3, 0x18, R86, 0xf8, !PT ;  /* 0x0000001803567812 */ /* 0x000fe200078ef856 */
[----:B------:R-:W-:Y:S01]  /*59b0*/  IMAD.SHL.U32 R3, R74, 0x400, RZ ;  /* 0x000004004a037824 */ /* 0x000fe200078e00ff */
[----:B------:R-:W2:Y:S01]  /*59c0*/  LDC R28, c[0x0][0xb0c] ;  /* 0x0002c300ff1c7b82 */ /* 0x000ea20000000800 */
[----:B------:R-:W-:Y:S01]  /*59d0*/  LOP3.LUT R4, R4, 0x200000, RZ, 0xc0, !PT ;  /* 0x0020000004047812 */ /* 0x000fe200078ec0ff */
[----:B------:R-:W-:Y:S01]  /*59e0*/  IMAD.MOV.U32 R30, RZ, RZ, RZ ;  /* 0x000000ffff1e7224 */ /* 0x000fe200078e00ff */
[----:B------:R-:W-:-:S02]  /*59f0*/  LOP3.LUT R86, R86, 0x10, R5, 0x78, !PT ;  /* 0x0000001056567812 */ /* 0x000fc400078e7805 */
[----:B------:R-:W-:Y:S02]  /*5a00*/  CS2R R82, SRZ ;  /* 0x0000000000527805 */ /* 0x000fe4000001ff00 */
[----:B------:R-:W-:Y:S01]  /*5a10*/  LOP3.LUT R3, R2, 0x400, R3, 0xf8, !PT ;  /* 0x0000040002037812 */ /* 0x000fe200078ef803 */
[----:B------:R-:W-:Y:S01]  /*5a20*/  IMAD.MOV.U32 R92, RZ, RZ, RZ ;  /* 0x000000ffff5c7224 */ /* 0x000fe200078e00ff */
[----:B------:R-:W-:Y:S01]  /*5a30*/  LOP3.LUT R85, R85, 0x2, RZ, 0xc0, !PT ;  /* 0x0000000255557812 */ /* 0x000fe200078ec0ff */
[----:B------:R-:W3:Y:S01]  /*5a40*/  LDC R71, c[0x0][0xb20] ;  /* 0x0002c800ff477b82 */ /* 0x000ee20000000800 */
[----:B------:R-:W4:Y:S01]  /*5a50*/  LDS R0, [UR36+0x130] ;  /* 0x00013024ff007984 */ /* 0x000f220008000800 */
[----:B------:R-:W-:Y:S02]  /*5a60*/  LOP3.LUT R33, R4, 0x400000, R33, 0xf8, !PT ;  /* 0x0040000004217812 */ /* 0x000fe400078ef821 */
[----:B------:R-:W-:Y:S02]  /*5a70*/  CS2R R80, SRZ ;  /* 0x0000000000507805 */ /* 0x000fe4000001ff00 */
[----:B------:R-:W-:Y:S01]  /*5a80*/  LOP3.LUT R86, R3, R86, RZ, 0xfc, !PT ;  /* 0x0000005603567212 */ /* 0x000fe200078efcff */
[----:B------:R-:W-:Y:S01]  /*5a90*/  IMAD.MOV R85, RZ, RZ, -R85 ;  /* 0x000000ffff557224 */ /* 0x000fe200078e0a55 */
[----:B------:R-:W1:Y:S01]  /*5aa0*/  LDCU.64 UR42, c[0x0][0x348] ;  /* 0x00006900ff2a77ac */ /* 0x000e620008000a00 */
[----:B------:R-:W1:Y:S02]  /*5ab0*/  LDC R27, c[0x0][0xb30] ;  /* 0x0002cc00ff1b7b82 */ /* 0x000e640000000800 */
[----:B------:R-:W-:Y:S01]  /*5ac0*/  IMAD.SHL.U32 R85, R85, 0x10, RZ ;  /* 0x0000001055557824 */ /* 0x000fe200078e00ff */
[----:B------:R-:W1:Y:S01]  /*5ad0*/  LDCU.64 UR40, c[0x0][0x888] ;  /* 0x00011100ff2877ac */ /* 0x000e620008000a00 */
[----:B------:R-:W-:Y:S01]  /*5ae0*/  IMAD.SHL.U32 R86, R86, 0x2, RZ ;  /* 0x0000000256567824 */ /* 0x000fe200078e00ff */
[----:B------:R-:W-:-:S03]  /*5af0*/  UIADD3 UR39, UPT, UPT, UR36, 0x200, URZ ;  /* 0x0000020024277890 */ /* 0x000fc6000fffe0ff */
[----:B------:R-:W1:Y:S01]  /*5b00*/  LDC.64 R60, c[0x0][0xb10] ;  /* 0x0002c400ff3c7b82 */ /* 0x000e620000000a00 */
[----:B------:R-:W-:-:S07]  /*5b10*/  UMOV UR37, URZ ;  /* 0x000000ff00257c82 */ /* 0x000fce0008000000 */
[----:B------:R-:W1:Y:S08]  /*5b20*/  LDC.64 R24, c[0x0][0xb18] ;  /* 0x0002c600ff187b82 */ /* 0x000e700000000a00 */
[----:B------:R-:W1:Y:S08]  /*5b30*/  LDC.64 R56, c[0x0][0x888] ;  /* 0x00022200ff387b82 */ /* 0x000e700000000a00 */
[----:B------:R-:W1:Y:S01]  /*5b40*/  LDC.64 R22, c[0x0][0xb28] ;  /* 0x0002ca00ff167b82 */ /* 0x000e620000000a00 */
[----:B----4-:R-:W-:-:S07]  /*5b50*/  IMAD.IADD R33, R0, 0x1, R33 ;  /* 0x0000000100217824 */ /* 0x010fce00078e0221 */
[----:B------:R-:W4:Y:S08]  /*5b60*/  LDC.64 R58, c[0x0][0x890] ;  /* 0x00022400ff3a7b82 */ /* 0x000f300000000a00 */
[----:B------:R-:W1:Y:S08]  /*5b70*/  LDC.64 R54, c[0x0][0x8b0] ;  /* 0x00022c00ff367b82 */ /* 0x000e700000000a00 */
[----:B------:R-:W1:Y:S08]  /*5b80*/  LDC.64 R52, c[0x0][0x8a8] ;  /* 0x00022a00ff347b82 */ /* 0x000e700000000a00 */
[----:B--23--:R-:W1:Y:S02]  /*5b90*/  LDC R72, c[0x0][0x374] ;  /* 0x0000dd00ff487b82 */ /* 0x00ce640000000800 */
.L_x_120:
[----:B------:R-:W-:Y:S02]  /*5ba0*/  LEA R0, R92, UR36, 0x3 ;  /* 0x000000245c007c11 */ /* 0x000fe4000f8e18ff */
[----:B------:R-:W-:Y:S02]  /*5bb0*/  SHF.L.U32 R3, R82, 0x1f, RZ ;  /* 0x0000001f52037819 */ /* 0x000fe400000006ff */
[----:B------:R-:W-:Y:S02]  /*5bc0*/  LEA R16, R92, UR36, 0x4 ;  /* 0x000000245c107c11 */ /* 0x000fe4000f8e20ff */
[----:B--2---:R-:W2:Y:S02]  /*5bd0*/  SYNCS.PHASECHK.TRANS64.TRYWAIT P0, [R0+URZ+0x80], R3 ;  /* 0x00008003000075a7 */ /* 0x004ea400080011ff */
[----:B-12---:R-:W-:Y:S05]  /*5be0*/  @!P0 BRA `(.L_x_101) ;  /* 0x00000020000c8947 */ /* 0x006fea0003800000 */
.L_x_163:
[----:B------:R-:W3:Y:S01]  /*5bf0*/  LDC.64 R12, c[0x0][0xb10] ;  /* 0x0002c400ff0c7b82 */ /* 0x000ee20000000a00 */
[----:B------:R-:W4:Y:S01]  /*5c00*/  LDS.128 R16, [R16+0x110] ;  /* 0x0001100010107984 */ /* 0x000f220000000c00 */
[----:B-1----:R-:W-:Y:S01]  /*5c10*/  ISETP.NE.AND P1, PT, R27, 0x1, PT ;  /* 0x000000011b00780c */ /* 0x002fe20003f25270 */
[----:B--2---:R-:W-:Y:S01]  /*5c20*/  VIADD R0, R0, 0x90 ;  /* 0x0000009000007836 */ /* 0x004fe20000000000 */
[----:B------:R-:W-:Y:S04]  /*5c30*/  ISETP.GE.AND P0, PT, R26, 0x1, PT ;  /* 0x000000011a00780c */ /* 0x000fe80003f06270 */
[----:B------:R-:W1:Y:S01]  /*5c40*/  LDC.64 R10, c[0x0][0xb18] ;  /* 0x0002c600ff0a7b82 */ /* 0x000e620000000a00 */
[----:B------:R-:W-:Y:S01]  /*5c50*/  PRMT R0, RZ, 0x654, R0 ;  /* 0x00000654ff007816 */ /* 0x000fe20000000000 */
[----:B------:R-:W-:Y:S01]  /*5c60*/  @!PT LDS RZ, [RZ] ;  /* 0x00000000fffff984 */ /* 0x000fe20000000800 */
[----:B------:R-:W-:Y:S01]  /*5c70*/  @!PT LDS RZ, [RZ] ;  /* 0x00000000fffff984 */ /* 0x000fe20000000800 */
[----:B------:R-:W-:Y:S01]  /*5c80*/  @!PT LDS RZ, [RZ] ;  /* 0x00000000fffff984 */ /* 0x000fe20000000800 */
[----:B------:R-:W-:Y:S01]  /*5c90*/  @!PT LDS RZ, [RZ] ;  /* 0x00000000fffff984 */ /* 0x000fe20000000800 */
[----:B------:R2:W-:Y:S06]  /*5ca0*/  MEMBAR.ALL.CTA ;  /* 0x0000000000007992 */ /* 0x0005ec0000008000 */
[----:B--2---:R-:W2:Y:S01]  /*5cb0*/  FENCE.VIEW.ASYNC.S ;  /* 0x00000000000073c6 */ /* 0x004ea20000000000 */
[----:B------:R-:W1:Y:S08]  /*5cc0*/  @!P1 LDC R14, c[0x0][0xb20] ;  /* 0x0002c800ff0e9b82 */ /* 0x000e700000000800 */
[----:B------:R-:W1:Y:S01]  /*5cd0*/  @!P1 LDC R9, c[0x0][0xb0c] ;  /* 0x0002c300ff099b82 */ /* 0x000e620000000800 */
[----:B--2---:R2:W-:Y:S01]  /*5ce0*/  SYNCS.ARRIVE.TRANS64.RED.A1T0 RZ, [R0+URZ], RZ ;  /* 0x000000ff00ff79a7 */ /* 0x0045e200081004ff */
[----:B----4-:R-:W-:Y:S04]  /*5cf0*/  LOP3.LUT P4, RZ, R18, 0x1, RZ, 0xc0, !PT ;  /* 0x0000000112ff7812 */ /* 0x010fe8000788c0ff */
[----:B------:R-:W-:Y:S09]  /*5d00*/  P2R R88, PR, RZ, 0x10 ;  /* 0x00000010ff587803 */ /* 0x000ff20000000000 */
[----:B------:R-:W-:Y:S02]  /*5d10*/  @P4 MOV R31, R16 ;  /* 0x00000010001f4202 */ /* 0x000fe40000000f00 */
[----:B------:R-:W-:Y:S01]  /*5d20*/  @P4 LOP3.LUT R29, R17, 0xffff, RZ, 0xc0, !PT ;  /* 0x0000ffff111d4812 */ /* 0x000fe200078ec0ff */
[----:B--23--:R-:W-:Y:S06]  /*5d30*/  @!P0 BRA `(.L_x_102) ;  /* 0x0000000000a48947 */ /* 0x00cfec0003800000 */
[----:B------:R-:W-:Y:S01]  /*5d40*/  IMAD.HI.U32 R34, R72, R25, RZ ;  /* 0x0000001948227227 */ /* 0x000fe200078e00ff */
[----:B------:R-:W-:Y:S02]  /*5d50*/  ISETP.NE.AND P0, PT, R24, 0x1, PT ;  /* 0x000000011800780c */ /* 0x000fe40003f05270 */
[----:B------:R-:W-:Y:S01]  /*5d60*/  ISETP.NE.AND P2, PT, R26, 0x1, PT ;  /* 0x000000011a00780c */ /* 0x000fe20003f45270 */
[-C--:B------:R-:W-:Y:S01]  /*5d70*/  IMAD.HI.U32 R20, R73, R60.reuse, RZ ;  /* 0x0000003c49147227 */ /* 0x080fe200078e00ff */
[----:B------:R-:W-:Y:S02]  /*5d80*/  SHF.R.U32.HI R21, RZ, R71, R34 ;  /* 0x00000047ff157219 */ /* 0x000fe40000011622 */
[----:B------:R-:W-:Y:S01]  /*5d90*/  ISETP.NE.AND P3, PT, R28, 0x1, PT ;  /* 0x000000011c00780c */ /* 0x000fe20003f65270 */
[----:B------:R-:W-:Y:S01]  /*5da0*/  IMAD.HI.U32 R38, R29, R25, RZ ;  /* 0x000000191d267227 */ /* 0x000fe200078e00ff */
[----:B------:R-:W-:Y:S02]  /*5db0*/  SHF.R.U32.HI R20, RZ, R61, R20 ;  /* 0x0000003dff147219 */ /* 0x000fe40000011614 */
[----:B------:R-:W-:Y:S01]  /*5dc0*/  SEL R3, R72, R21, !P0 ;  /* 0x0000001548037207 */ /* 0x000fe20004000000 */
[----:B------:R-:W-:Y:S01]  /*5dd0*/  IMAD.HI.U32 R36, R31, R60, RZ ;  /* 0x0000003c1f247227 */ /* 0x000fe200078e00ff */
[----:B------:R-:W-:Y:S03]  /*5de0*/  SEL R7, R73, R20, !P3 ;  /* 0x0000001449077207 */ /* 0x000fe60005800000 */
[-C--:B------:R-:W-:Y:S01]  /*5df0*/  IMAD.HI.U32 R20, R3, R22.reuse, RZ ;  /* 0x0000001603147227 */ /* 0x080fe200078e00ff */
[----:B------:R-:W-:Y:S03]  /*5e00*/  SHF.R.U32.HI R36, RZ, R61, R36 ;  /* 0x0000003dff247219 */ /* 0x000fe60000011624 */
[----:B------:R-:W-:Y:S01]  /*5e10*/  IMAD.HI.U32 R34, R7, R22, RZ ;  /* 0x0000001607227227 */ /* 0x000fe200078e00ff */
[----:B------:R-:W-:Y:S02]  /*5e20*/  @P2 SHF.R.U32.HI R3, RZ, R23, R20 ;  /* 0x00000017ff032219 */ /* 0x000fe40000011614 */
[----:B------:R-:W-:Y:S02]  /*5e30*/  SHF.R.U32.HI R20, RZ, R71, R38 ;  /* 0x00000047ff147219 */ /* 0x000fe40000011626 */
[----:B------:R-:W-:Y:S01]  /*5e40*/  @P2 SHF.R.U32.HI R7, RZ, R23, R34 ;  /* 0x00000017ff072219 */ /* 0x000fe20000011622 */
[C---:B------:R-:W-:Y:S01]  /*5e50*/  IMAD R2, R26.reuse, R3, RZ ;  /* 0x000000031a027224 */ /* 0x040fe200078e02ff */
[----:B------:R-:W-:Y:S02]  /*5e60*/  SEL R5, R29, R20, !P0 ;  /* 0x000000141d057207 */ /* 0x000fe40004000000 */
[----:B------:R-:W-:Y:S01]  /*5e70*/  SEL R3, R31, R36, !P3 ;  /* 0x000000241f037207 */ /* 0x000fe20005800000 */
[----:B------:R-:W-:Y:S01]  /*5e80*/  IMAD R4, R26, R7, RZ ;  /* 0x000000071a047224 */ /* 0x000fe200078e02ff */
[C---:B------:R-:W-:Y:S01]  /*5e90*/  ISETP.GE.AND P0, PT, R5.reuse, R2, PT ;  /* 0x000000020500720c */ /* 0x040fe20003f06270 */
[----:B------:R-:W-:Y:S03]  /*5ea0*/  IMAD.HI.U32 R6, R5, R22, RZ ;  /* 0x0000001605067227 */ /* 0x000fe600078e00ff */
[----:B------:R-:W-:Y:S01]  /*5eb0*/  ISETP.GE.OR P0, PT, R3, R4, P0 ;  /* 0x000000040300720c */ /* 0x000fe20000706670 */
[----:B------:R-:W-:Y:S01]  /*5ec0*/  IMAD.MOV R4, RZ, RZ, -R3 ;  /* 0x000000ffff047224 */ /* 0x000fe200078e0a03 */
[-C--:B------:R-:W-:Y:S03]  /*5ed0*/  SHF.R.U32.HI R6, RZ, R23.reuse, R6 ;  /* 0x00000017ff067219 */ /* 0x080fe60000011606 */
[----:B------:R-:W-:Y:S01]  /*5ee0*/  IMAD R31, R28, R4, R31 ;  /* 0x000000041c1f7224 */ /* 0x000fe200078e021f */
[----:B------:R-:W-:Y:S05]  /*5ef0*/  SEL R15, R5, R6, !P2 ;  /* 0x00000006050f7207 */ /* 0x000fea0005000000 */
[----:B------:R-:W-:Y:S02]  /*5f00*/  IMAD.MOV R6, RZ, RZ, -R15 ;  /* 0x000000ffff067224 */ /* 0x000fe400078e0a0f */
[C---:B------:R-:W-:Y:S04]  /*5f10*/  @!P0 IMAD.HI.U32 R2, R3.reuse, R22, RZ ;  /* 0x0000001603028227 */ /* 0x040fe800078e00ff */
[----:B------:R-:W-:Y:S01]  /*5f20*/  IMAD R6, R26, R6, R5 ;  /* 0x000000061a067224 */ /* 0x000fe200078e0205 */
[----:B------:R-:W-:Y:S04]  /*5f30*/  @!P0 SHF.R.U32.HI R2, RZ, R23, R2 ;  /* 0x00000017ff028219 */ /* 0x000fe80000011602 */
[----:B------:R-:W-:Y:S02]  /*5f40*/  @!P0 SEL R0, R3, R2, !P2 ;  /* 0x0000000203008207 */ /* 0x000fe40005000000 */
[----:B------:R-:W-:Y:S02]  /*5f50*/  IADD3 R2, PT, PT, -R5, RZ, RZ ;  /* 0x000000ff05027210 */ /* 0x000fe40007ffe1ff */
[----:B------:R-:W-:Y:S01]  /*5f60*/  @!P0 IADD3 R8, PT, PT, R15, -R0, RZ ;  /* 0x800000000f088210 */ /* 0x000fe20007ffe0ff */
[----:B------:R-:W-:Y:S02]  /*5f70*/  @!P0 IMAD R0, R7, R6, R0 ;  /* 0x0000000607008224 */ /* 0x000fe400078e0200 */
[----:B------:R-:W-:Y:S02]  /*5f80*/  IMAD R29, R24, R2, R29 ;  /* 0x00000002181d7224 */ /* 0x000fe400078e021d */
[----:B------:R-:W-:Y:S02]  /*5f90*/  @!P0 IMAD R5, R8, R26, R3 ;  /* 0x0000001a08058224 */ /* 0x000fe400078e0203 */
[----:B------:R-:W-:Y:S04]  /*5fa0*/  @!P0 IMAD.MOV.U32 R3, RZ, RZ, R0 ;  /* 0x000000ffff038224 */ /* 0x000fe800078e0000 */
[----:B------:R-:W-:Y:S02]  /*5fb0*/  IMAD R31, R3, R28, R31 ;  /* 0x0000001c031f7224 */ /* 0x000fe400078e021f */
[----:B------:R-:W-:Y:S07]  /*5fc0*/  IMAD R29, R5, R24, R29 ;  /* 0x00000018051d7224 */ /* 0x000fee00078e021d */
.L_x_102:
[----:B------:R-:W-:Y:S01]  /*5fd0*/  @!P1 IMAD.HI.U32 R0, R31, R12, RZ ;  /* 0x0000000c1f009227 */ /* 0x000fe200078e00ff */
[----:B-1----:R-:W-:Y:S01]  /*5fe0*/  @!P1 ISETP.NE.AND P0, PT, R10, 0x1, PT ;  /* 0x000000010a00980c */ /* 0x002fe20003f05270 */
[----:B------:R-:W-:Y:S01]  /*5ff0*/  ULOP3.LUT UP0, URZ, UR39, 0x1b0, URZ, 0xc0, !UPT ;  /* 0x000001b027ff7892 */ /* 0x000fe2000f80c0ff */
[----:B------:R-:W-:Y:S01]  /*6000*/  @!P1 ISETP.NE.AND P2, PT, R9, 0x1, PT ;  /* 0x000000010900980c */ /* 0x000fe20003f45270 */
[----:B------:R-:W-:Y:S01]  /*6010*/  @!P1 IMAD.HI.U32 R3, R29, R11, RZ ;  /* 0x0000000b1d039227 */ /* 0x000fe200078e00ff */
[----:B------:R-:W-:Y:S02]  /*6020*/  @!P1 SHF.R.U32.HI R0, RZ, R13, R0 ;  /* 0x0000000dff009219 */ /* 0x000fe40000011600 */
[----:B------:R-:W-:Y:S01]  /*6030*/  @P4 SHF.R.U32.HI R75, RZ, 0x10, R17 ;  /* 0x00000010ff4b4819 */ /* 0x000fe20000011611 */
[----:B------:R-:W-:Y:S01]  /*6040*/  VIADD R92, R92, 0x1 ;  /* 0x000000015c5c7836 */ /* 0x000fe20000000000 */
[----:B------:R-:W-:Y:S02]  /*6050*/  @!P1 SHF.R.U32.HI R2, RZ, R14, R3 ;  /* 0x0000000eff029219 */ /* 0x000fe40000011603 */
[----:B------:R-:W-:Y:S02]  /*6060*/  @!P1 SEL R3, R31, R0, !P2 ;  /* 0x000000001f039207 */ /* 0x000fe40005000000 */
[----:B------:R-:W-:Y:S05]  /*6070*/  @!P1 SEL R2, R29, R2, !P0 ;  /* 0x000000021d029207 */ /* 0x000fea0004000000 */
[----:B------:R-:W-:Y:S02]  /*6080*/  @!P1 IMAD.IADD R0, R2, 0x1, -R3 ;  /* 0x0000000102009824 */ /* 0x000fe400078e0a03 */
[----:B------:R-:W-:Y:S02]  /*6090*/  @!P1 IMAD.IADD R2, R3, 0x1, -R2 ;  /* 0x0000000103029824 */ /* 0x000fe400078e0a02 */
[----:B------:R-:W-:Y:S02]  /*60a0*/  @!P1 IMAD R31, R0, R9, R31 ;  /* 0x00000009001f9224 */ /* 0x000fe400078e021f */
[----:B------:R-:W-:Y:S01]  /*60b0*/  @!P1 IMAD R29, R2, R10, R29 ;  /* 0x0000000a021d9224 */ /* 0x000fe200078e021d */
[----:B------:R-:W-:Y:S06]  /*60c0*/  BRA.U !UP0, `(.L_x_103) ;  /* 0x00000001087c7547 */ /* 0x000fec000b800000 */
[----:B------:R-:W1:Y:S01]  /*60d0*/  LDCU.64 UR8, c[0x4][0x80] ;  /* 0x01001000ff0877ac */ /* 0x000e620008000a00 */
[----:B------:R-:W-:Y:S01]  /*60e0*/  MOV R2, 0x0 ;  /* 0x0000000000027802 */ /* 0x000fe20000000f00 */
[----:B------:R-:W-:Y:S02]  /*60f0*/  HFMA2 R12, -RZ, RZ, 0, 5.9604644775390625e-08 ;  /* 0x00000001ff0c7431 */ /* 0x000fe400000001ff */
[----:B------:R-:W-:Y:S01]  /*6100*/  IMAD.MOV.U32 R8, RZ, RZ, 0x70 ;  /* 0x00000070ff087424 */ /* 0x000fe200078e00ff */
[----:B------:R2:W3:Y:S01]  /*6110*/  LDC.64 R14, c[0x4][R2] ;  /* 0x01000000020e7b82 */ /* 0x0004e20000000a00 */
[----:B------:R-:W4:Y:S01]  /*6120*/  LDCU.64 UR6, c[0x4][0x88] ;  /* 0x01001100ff0677ac */ /* 0x000f220008000a00 */
[----:B------:R-:W-:Y:S01]  /*6130*/  IMAD.MOV.U32 R13, RZ, RZ, RZ ;  /* 0x000000ffff0d7224 */ /* 0x000fe200078e00ff */
[----:B------:R-:W2:Y:S01]  /*6140*/  LDCU.64 UR4, c[0x4][0x8] ;  /* 0x01000100ff0477ac */ /* 0x000ea20008000a00 */
[----:B-1----:R-:W-:Y:S01]  /*6150*/  MOV R5, UR9 ;  /* 0x0000000900057c02 */ /* 0x002fe20008000f00 */
[----:B------:R-:W-:Y:S01]  /*6160*/  IMAD.U32 R4, RZ, RZ, UR8 ;  /* 0x00000008ff047e24 */ /* 0x000fe2000f8e00ff */
[----:B----4-:R-:W-:Y:S01]  /*6170*/  MOV R7, UR7 ;  /* 0x0000000700077c02 */ /* 0x010fe20008000f00 */
[----:B------:R-:W-:Y:S01]  /*6180*/  IMAD.U32 R6, RZ, RZ, UR6 ;  /* 0x00000006ff067e24 */ /* 0x000fe2000f8e00ff */
[----:B--2---:R-:W-:Y:S01]  /*6190*/  MOV R11, UR5 ;  /* 0x00000005000b7c02 */ /* 0x004fe20008000f00 */
[----:B------:R-:W-:Y:S02]  /*61a0*/  IMAD.U32 R10, RZ, RZ, UR4 ;  /* 0x00000004ff0a7e24 */ /* 0x000fe4000f8e00ff */
[----:B------:R-:W-:Y:S07]  /*61b0*/  LEPC R20, `(.L_x_104) ;  /* 0x000000001014794e */ /* 0x000fee0000000000 */
[----:B---3-5:R-:W-:Y:S05]  /*61c0*/  CALL.ABS.NOINC R14 ;  /* 0x000000000e007343 */ /* 0x028fea0003c00000 */
.L_x_104:
[----:B------:R-:W1:Y:S01]  /*61d0*/  LDCU.64 UR8, c[0x4][0x80] ;  /* 0x01001000ff0877ac */ /* 0x000e620008000a00 */
[----:B------:R-:W2:Y:S01]  /*61e0*/  LDC.64 R2, c[0x4][R2] ;  /* 0x0100000002027b82 */ /* 0x000ea20000000a00 */
[----:B------:R-:W-:Y:S02]  /*61f0*/  HFMA2 R12, -RZ, RZ, 0, 5.9604644775390625e-08 ;  /* 0x00000001ff0c7431 */ /* 0x000fe400000001ff */
[----:B------:R-:W-:Y:S02]  /*6200*/  IMAD.MOV.U32 R8, RZ, RZ, 0x70 ;  /* 0x00000070ff087424 */ /* 0x000fe400078e00ff */
[----:B------:R-:W-:Y:S01]  /*6210*/  IMAD.MOV.U32 R13, RZ, RZ, RZ ;  /* 0x000000ffff0d7224 */ /* 0x000fe200078e00ff */
[----:B------:R-:W3:Y:S01]  /*6220*/  LDCU.64 UR6, c[0x4][0x88] ;  /* 0x01001100ff0677ac */ /* 0x000ee20008000a00 */
[----:B------:R-:W4:Y:S01]  /*6230*/  LDCU.64 UR4, c[0x4][0x8] ;  /* 0x01000100ff0477ac */ /* 0x000f220008000a00 */
[----:B-1----:R-:W-:Y:S02]  /*6240*/  MOV R4, UR8 ;  /* 0x0000000800047c02 */ /* 0x002fe40008000f00 */
[----:B------:R-:W-:Y:S02]  /*6250*/  MOV R5, UR9 ;  /* 0x0000000900057c02 */ /* 0x000fe40008000f00 */
[----:B---3--:R-:W-:Y:S01]  /*6260*/  MOV R7, UR7 ;  /* 0x0000000700077c02 */ /* 0x008fe20008000f00 */
[----:B------:R-:W-:Y:S01]  /*6270*/  IMAD.U32 R6, RZ, RZ, UR6 ;  /* 0x00000006ff067e24 */ /* 0x000fe2000f8e00ff */
[----:B----4-:R-:W-:Y:S01]  /*6280*/  MOV R11, UR5 ;  /* 0x00000005000b7c02 */ /* 0x010fe20008000f00 */
[----:B------:R-:W-:Y:S02]  /*6290*/  IMAD.U32 R10, RZ, RZ, UR4 ;  /* 0x00000004ff0a7e24 */ /* 0x000fe4000f8e00ff */
[----:B------:R-:W-:Y:S07]  /*62a0*/  LEPC R20, `(.L_x_103) ;  /* 0x000000001014794e */ /* 0x000fee0000000000 */
[----:B--2---:R-:W-:Y:S05]  /*62b0*/  CALL.ABS.NOINC R2 ;  /* 0x0000000002007343 */ /* 0x004fea0003c00000 */
.L_x_103:
[----:B------:R-:W-:Y:S01]  /*62c0*/  ISETP.NE.U32.AND P2, PT, R58, RZ, PT ;  /* 0x000000ff3a00720c */ /* 0x000fe20003f45070 */
[----:B------:R-:W-:Y:S01]  /*62d0*/  UISETP.NE.AND UP1, UPT, UR38, URZ, UPT ;  /* 0x000000ff2600728c */ /* 0x000fe2000bf25270 */
[----:B------:R-:W-:Y:S02]  /*62e0*/  ISETP.NE.U32.AND P4, PT, R54, RZ, PT ;  /* 0x000000ff3600720c */ /* 0x000fe40003f85070 */
[----:B------:R-:W-:Y:S02]  /*62f0*/  ISETP.NE.AND.EX P2, PT, R59, RZ, PT, P2 ;  /* 0x000000ff3b00720c */ /* 0x000fe40003f45320 */
[----:B------:R-:W-:Y:S02]  /*6300*/  PLOP3.LUT P1, PT, PT, PT, PT, 0x8, 0x80 ;  /* 0x000000000080781c */ /* 0x000fe40003f2e170 */
[----:B------:R-:W-:Y:S02]  /*6310*/  PLOP3.LUT P0, PT, PT, PT, UP1, 0x80, 0x8 ;  /* 0x000000000008781c */ /* 0x000fe40003f0f018 */
[----:B------:R-:W-:Y:S02]  /*6320*/  ISETP.NE.AND.EX P4, PT, R55, RZ, PT, P4 ;  /* 0x000000ff3700720c */ /* 0x000fe40003f85340 */
[----:B------:R-:W1:Y:S09]  /*6330*/  @UP1 LDCU.64 UR4, c[0x0][0x888] ;  /* 0x00011100ff0417ac */ /* 0x000e720008000a00 */
[----:B------:R-:W-:Y:S01]  /*6340*/  @P0 PLOP3.LUT P1, PT, P2, PT, PT, 0x80, 0x8 ;  /* 0x000000000008081c */ /* 0x000fe2000172f070 */
[----:B-1----:R-:W-:Y:S04]  /*6350*/  @UP1 UISETP.NE.U32.AND UP0, UPT, UR4, URZ, UPT ;  /* 0x000000ff0400128c */ /* 0x002fe8000bf05070 */
[----:B------:R-:W-:Y:S04]  /*6360*/  @UP1 UISETP.NE.AND.EX UP0, UPT, UR5, URZ, UPT, UP0 ;  /* 0x000000ff0500128c */ /* 0x000fe8000bf05300 */
[----:B------:R-:W-:Y:S01]  /*6370*/  @UP1 USEL UR4, URZ, 0xffffffff, UP0 ;  /* 0xffffffffff041887 */ /* 0x000fe20008000000 */
[----:B------:R-:W-:Y:S11]  /*6380*/  @!P2 BRA `(.L_x_105) ;  /* 0x00000000002ca947 */ /* 0x000ff60003800000 */
[----:B------:R-:W-:Y:S01]  /*6390*/  ISETP.NE.U32.AND P3, PT, R56, RZ, PT ;  /* 0x000000ff3800720c */ /* 0x000fe20003f65070 */
[----:B------:R-:W-:Y:S03]  /*63a0*/  IMAD.MOV.U32 R70, RZ, RZ, 0x1 ;  /* 0x00000001ff467424 */ /* 0x000fe600078e00ff */
[----:B------:R-:W-:Y:S11]  /*63b0*/  ISETP.NE.AND.EX P3, PT, R57, RZ, PT, P3 ;  /* 0x000000ff3900720c */ /* 0x000ff60003f65330 */
[----:B------:R-:W-:Y:S02]  /*63c0*/  @!UPT UIADD3 URZ, UPT, UPT, URZ, URZ, URZ ;  /* 0x000000fffffff290 */ /* 0x000fe4000fffe0ff */
[----:B------:R-:W1:Y:S01]  /*63d0*/  @P3 LDC.64 R2, c[0x0][0x888] ;  /* 0x00022200ff023b82 */ /* 0x000e620000000a00 */
[----:B------:R-:W-:Y:S04]  /*63e0*/  @P3 IMAD R0, R58, UR60, RZ ;  /* 0x0000003c3a003c24 */ /* 0x000fe8000f8e02ff */
[----:B-1----:R-:W-:Y:S04]  /*63f0*/  @P3 IMAD.WIDE R2, R0, 0x4, R2 ;  /* 0x0000000400023825 */ /* 0x002fe800078e0202 */
[----:B------:R-:W-:Y:S01]  /*6400*/  HFMA2 R0, -RZ, RZ, 0, 5.9604644775390625e-08 ;  /* 0x00000001ff007431 */ /* 0x000fe200000001ff */
[----:B-----5:R1:W5:Y:S04]  /*6410*/  @P3 LDG.E R35, desc[UR44][R2.64] ;  /* 0x0000002c02233981 */ /* 0x020368000c1e1900 */
[----:B------:R-:W-:Y:S01]  /*6420*/  @!P3 PRMT R70, R0, 0x7610, R70 ;  /* 0x000076100046b816 */ /* 0x000fe20000000046 */
[----:B-1----:R-:W2:Y:S06]  /*6430*/  @!P3 LDC R35, c[0x0][0x880] ;  /* 0x00022000ff23bb82 */ /* 0x002eac0000000800 */
.L_x_105:
[----:B------:R-:W-:Y:S05]  /*6440*/  @!P4 BRA `(.L_x_106) ;  /* 0x000000000020c947 */ /* 0x000fea0003800000 */
[----:B------:R-:W-:Y:S04]  /*6450*/  ISETP.NE.U32.AND P3, PT, R52, RZ, PT ;  /* 0x000000ff3400720c */ /* 0x000fe80003f65070 */
[----:B------:R-:W-:Y:S11]  /*6460*/  ISETP.NE.AND.EX P3, PT, R53, RZ, PT, P3 ;  /* 0x000000ff3500720c */ /* 0x000ff60003f65330 */
[----:B------:R-:W-:Y:S02]  /*6470*/  @!UPT UIADD3 URZ, UPT, UPT, URZ, URZ, URZ ;  /* 0x000000fffffff290 */ /* 0x000fe4000fffe0ff */
[----:B------:R-:W1:Y:S01]  /*6480*/  @P3 LDC.64 R2, c[0x0][0x8a8] ;  /* 0x00022a00ff023b82 */ /* 0x000e620000000a00 */
[----:B------:R-:W-:Y:S04]  /*6490*/  @P3 IMAD R0, R54, UR60, RZ ;  /* 0x0000003c36003c24 */ /* 0x000fe8000f8e02ff */
[----:B-1----:R-:W-:Y:S05]  /*64a0*/  @P3 IMAD.WIDE R2, R0, 0x4, R2 ;  /* 0x0000000400023825 */ /* 0x002fea00078e0202 */
[----:B-----5:R1:W5:Y:S02]  /*64b0*/  @P3 LDG.E R32, desc[UR44][R2.64] ;  /* 0x0000002c02203981 */ /* 0x020364000c1e1900 */
[----:B-1----:R-:W3:Y:S02]  /*64c0*/  @!P3 LDC R32, c[0x0][0x8a0] ;  /* 0x00022800ff20bb82 */ /* 0x002ee40000000800 */
.L_x_106:
[----:B--2--5:R-:W-:Y:S01]  /*64d0*/  @P0 FSETP.NEU.AND P4, PT, R35, RZ, PT ;  /* 0x000000ff2300020b */ /* 0x024fe20003f8d000 */
[----:B------:R-:W-:Y:S01]  /*64e0*/  IMAD.U32 R0, RZ, RZ, UR4 ;  /* 0x00000004ff007e24 */ /* 0x000fe2000f8e00ff */
[----:B------:R-:W-:Y:S01]  /*64f0*/  @P0 LOP3.LUT P3, RZ, R70, 0xff, RZ, 0xc0, !PT ;  /* 0x000000ff46ff0812 */ /* 0x000fe2000786c0ff */
[C---:B------:R-:W-:Y:S01]  /*6500*/  IMAD.SHL.U32 R91, R81.reuse, 0x1000, RZ ;  /* 0x00001000515b7824 */ /* 0x040fe200078e00ff */
[----:B------:R-:W-:Y:S01]  /*6510*/  @P0 SEL R7, RZ, 0xffffffff, P4 ;  /* 0xffffffffff070807 */ /* 0x000fe20002000000 */
[----:B------:R-:W-:Y:S01]  /*6520*/  BSSY B1, `(.L_x_107) ;  /* 0x000002d000017945 */ /* 0x000fe20003800000 */
[----:B------:R-:W-:Y:S01]  /*6530*/  LEA R3, R81, UR36, 0x3 ;  /* 0x0000002451037c11 */ /* 0x000fe2000f8e18ff */
[----:B------:R-:W-:Y:S01]  /*6540*/  IMAD R16, R30, 0x10, R33 ;  /* 0x000000101e107824 */ /* 0x000fe200078e0221 */
[----:B------:R-:W-:Y:S02]  /*6550*/  @P1 SEL R7, R0, R7, !P3 ;  /* 0x0000000700071207 */ /* 0x000fe40005800000 */
[----:B------:R-:W-:Y:S02]  /*6560*/  CS2R R50, SRZ ;  /* 0x0000000000327805 */ /* 0x000fe4000001ff00 */
[----:B------:R-:W-:Y:S02]  /*6570*/  LOP3.LUT R0, R84, 0x1, RZ, 0x3c, !PT ;  /* 0x0000000154007812 */ /* 0x000fe400078e3cff */
[----:B------:R-:W-:Y:S02]  /*6580*/  CS2R R48, SRZ ;  /* 0x0000000000307805 */ /* 0x000fe4000001ff00 */
[----:B------:R-:W-:Y:S02]  /*6590*/  @P0 LOP3.LUT R7, R7, 0x1, RZ, 0xc0, !PT ;  /* 0x0000000107070812 */ /* 0x000fe400078ec0ff */
[----:B------:R-:W-:Y:S02]  /*65a0*/  CS2R R42, SRZ ;  /* 0x00000000002a7805 */ /* 0x000fe4000001ff00 */
[----:B------:R-:W-:Y:S02]  /*65b0*/  LEA R76, R30, UR36, 0x3 ;  /* 0x000000241e4c7c11 */ /* 0x000fe4000f8e18ff */
[----:B------:R-:W-:Y:S02]  /*65c0*/  CS2R R40, SRZ ;  /* 0x0000000000287805 */ /* 0x000fe4000001ff00 */
[----:B------:R-:W-:Y:S02]  /*65d0*/  ISETP.NE.U32.OR P5, PT, R7, 0x1, !P0 ;  /* 0x000000010700780c */ /* 0x000fe400047a5470 */
[----:B------:R-:W-:Y:S02]  /*65e0*/  SHF.L.U32 R5, R83, 0x1f, RZ ;  /* 0x0000001f53057819 */ /* 0x000fe400000006ff */
[----:B------:R-:W-:Y:S02]  /*65f0*/  IADD3 R90, PT, PT, R91, UR36, R86 ;  /* 0x000000245b5a7c10 */ /* 0x000fe4000fffe056 */
[----:B------:R-:W-:Y:S02]  /*6600*/  PLOP3.LUT P4, PT, PT, PT, PT, 0x8, 0x80 ;  /* 0x000000000080781c */ /* 0x000fe40003f8e170 */
[----:B------:R-:W-:Y:S01]  /*6610*/  P2R R93, PR, RZ, 0x20 ;  /* 0x00000020ff5d7803 */ /* 0x000fe20000000000 */
[----:B------:R-:W-:Y:S04]  /*6620*/  IMAD.IADD R89, R85, 0x1, R90 ;  /* 0x0000000155597824 */ /* 0x000fe800078e025a */
[----:B------:R-:W-:Y:S04]  /*6630*/  @P5 SHF.L.U32 R2, R0, 0x1f, RZ ;  /* 0x0000001f00025819 */ /* 0x000fe800000006ff */
[----:B------:R-:W1:Y:S01]  /*6640*/  @P5 SYNCS.PHASECHK.TRANS64.TRYWAIT P0, [R3+URZ+0x50], R2 ;  /* 0x00005002030055a7 */ /* 0x000e6200080011ff */
[----:B------:R2:W4:Y:S01]  /*6650*/  SYNCS.PHASECHK.TRANS64.TRYWAIT P3, [R76+URZ+0xa0], R5 ;  /* 0x0000a0054c0075a7 */ /* 0x00052200080611ff */
[----:B-1----:R-:W-:Y:S01]  /*6660*/  @P5 PLOP3.LUT P4, PT, P0, PT, PT, 0x8, 0x80 ;  /* 0x000000000080581c */ /* 0x002fe2000078e170 */
[----:B------:R-:W-:Y:S01]  /*6670*/  @!UPT UIADD3 URZ, UPT, UPT, URZ, URZ, URZ ;  /* 0x000000fffffff290 */ /* 0x000fe2000fffe0ff */
[----:B--2-4-:R-:W-:Y:S11]  /*6680*/  @!P5 BRA `(.L_x_108) ;  /* 0x000000000058d947 */ /* 0x014ff60003800000 */
[----:B------:R-:W-:Y:S01]  /*6690*/  ISETP.NE.U32.AND P0, PT, RZ, UR40, PT ;  /* 0x00000028ff007c0c */ /* 0x000fe2000bf05070 */
[----:B------:R-:W-:Y:S01]  /*66a0*/  BSSY B0, `(.L_x_109) ;  /* 0x0000012000007945 */ /* 0x000fe20003800000 */
[----:B------:R-:W-:Y:S02]  /*66b0*/  FSETP.NEU.AND P1, PT, R35, RZ, PT ;  /* 0x000000ff2300720b */ /* 0x000fe40003f2d000 */
[----:B------:R-:W-:Y:S02]  /*66c0*/  CS2R R42, SRZ ;  /* 0x00000000002a7805 */ /* 0x000fe4000001ff00 */
[----:B------:R-:W-:Y:S02]  /*66d0*/  ISETP.NE.AND.EX P0, PT, RZ, UR41, PT, P0 ;  /* 0x00000029ff007c0c */ /* 0x000fe4000bf05300 */
[----:B------:R-:W-:Y:S02]  /*66e0*/  CS2R R40, SRZ ;  /* 0x0000000000287805 */ /* 0x000fe4000001ff00 */
[----:B------:R-:W-:Y:S01]  /*66f0*/  SEL R2, RZ, 0xffffffff, P1 ;  /* 0xffffffffff027807 */ /* 0x000fe20000800000 */
[----:B------:R-:W-:Y:S01]  /*6700*/  IMAD.MOV.U32 R51, RZ, RZ, RZ ;  /* 0x000000ffff337224 */ /* 0x000fe200078e00ff */
[----:B------:R-:W-:Y:S02]  /*6710*/  LOP3.LUT P1, RZ, R70, 0xff, RZ, 0xc0, !PT ;  /* 0x000000ff46ff7812 */ /* 0x000fe4000782c0ff */
[----:B------:R-:W-:Y:S02]  /*6720*/  CS2R R48, SRZ ;  /* 0x0000000000307805 */ /* 0x000fe4000001ff00 */
[----:B------:R-:W-:Y:S04]  /*6730*/  SEL R7, RZ, 0xffffffff, P0 ;  /* 0xffffffffff077807 */ /* 0x000fe80000000000 */
[----:B------:R-:W-:Y:S04]  /*6740*/  @P2 SEL R2, R7, R2, !P1 ;  /* 0x0000000207022207 */ /* 0x000fe80004800000 */
[----:B------:R-:W-:Y:S04]  /*6750*/  LOP3.LUT R2, R2, 0x1, RZ, 0xc0, !PT ;  /* 0x0000000102027812 */ /* 0x000fe800078ec0ff */
[----:B------:R-:W-:Y:S01]  /*6760*/  ISETP.NE.U32.AND P0, PT, R2, 0x1, PT ;  /* 0x000000010200780c */ /* 0x000fe20003f05070 */
[----:B------:R-:W-:Y:S01]  /*6770*/  @!UPT UIADD3 URZ, UPT, UPT, URZ, URZ, URZ ;  /* 0x000000fffffff290 */ /* 0x000fe2000fffe0ff */
[----:B------:R-:W-:Y:S11]  /*6780*/  @!P4 BRA `(.L_x_110) ;  /* 0x00000000000cc947 */ /* 0x000ff60003800000 */
[----:B------:R-:W-:Y:S04]  /*6790*/  SHF.L.U32 R0, R0, 0x1f, RZ ;  /* 0x0000001f00007819 */ /* 0x000fe800000006ff */
[----:B------:R-:W1:Y:S02]  /*67a0*/  SYNCS.PHASECHK.TRANS64.TRYWAIT P1, [R3+URZ+0x50], R0 ;  /* 0x00005000030075a7 */ /* 0x000e6400080211ff */
[----:B-1----:R-:W-:Y:S05]  /*67b0*/  @!P1 BRA `(.L_x_111) ;  /* 0x00000014002c9947 */ /* 0x002fea0003800000 */
.L_x_110:
[----:B------:R-:W-:Y:S05]  /*67c0*/  BSYNC B0 ;  /* 0x0000000000007941 */ /* 0x000fea0003800000 */
.L_x_109:
[----:B------:R2:W4:Y:S04]  /*67d0*/  @P0 LDS.128 R40, [R90+0x200] ;  /* 0x000200005a280984 */ /* 0x0005280000000c00 */
[----:B------:R2:W1:Y:S02]  /*67e0*/  @P0 LDS.128 R48, [R89+0x210] ;  /* 0x0002100059300984 */ /* 0x0004640000000c00 */
.L_x_108:
[----:B------:R-:W-:Y:S05]  /*67f0*/  BSYNC B1 ;  /* 0x0000000000017941 */ /* 0x000fea0003800000 */
.L_x_107:
[----:B-1----:R-:W-:Y:S04]  /*6800*/  SHF.R.U32.HI R3, RZ, 0x15, R16 ;  /* 0x00000015ff037819 */ /* 0x002fe80000011610 */
[----:B------:R-:W-:Y:S01]  /*6810*/  LOP3.LUT P0, RZ, R3, 0x3, R74, 0x48, !PT ;  /* 0x0000000303ff7812 */ /* 0x000fe2000780484a */
[----:B------:R-:W-:Y:S01]  /*6820*/  @!UPT UIADD3 URZ, UPT, UPT, URZ, URZ, URZ ;  /* 0x000000fffffff290 */ /* 0x000fe2000fffe0ff */
[----:B------:R-:W-:Y:S11]  /*6830*/  @P3 BRA `(.L_x_112) ;  /* 0x0000000000083947 */ /* 0x000ff60003800000 */
[----:B------:R-:W1:Y:S02]  /*6840*/  SYNCS.PHASECHK.TRANS64.TRYWAIT P1, [R76+URZ+0xa0], R5 ;  /* 0x0000a0054c0075a7 */ /* 0x000e6400080211ff */
[----:B-1----:R-:W-:Y:S05]  /*6850*/  @!P1 BRA `(.L_x_113) ;  /* 0x0000001400189947 */ /* 0x002fea0003800000 */
.L_x_112:
[----:B------:R-:W-:Y:S05]  /*6860*/  @!P0 BRA `(.L_x_114) ;  /* 0x0000000000408947 */ /* 0x000fea0003800000 */
[----:B------:R-:W1:Y:S01]  /*6870*/  LDCU.64 UR8, c[0x4][0x70] ;  /* 0x01000e00ff0877ac */ /* 0x000e620008000a00 */
[----:B------:R-:W-:Y:S01]  /*6880*/  MOV R3, 0x0 ;  /* 0x0000000000037802 */ /* 0x000fe20000000f00 */
[----:B------:R-:W-:Y:S02]  /*6890*/  HFMA2 R12, -RZ, RZ, 0, 5.9604644775390625e-08 ;  /* 0x00000001ff0c7431 */ /* 0x000fe400000001ff */
[----:B------:R-:W-:Y:S02]  /*68a0*/  IMAD.MOV.U32 R8, RZ, RZ, 0x192 ;  /* 0x00000192ff087424 */ /* 0x000fe400078e00ff */
[----:B------:R-:W-:Y:S01]  /*68b0*/  IMAD.MOV.U32 R13, RZ, RZ, RZ ;  /* 0x000000ffff0d7224 */ /* 0x000fe200078e00ff */
[----:B------:R-:W5:Y:S01]  /*68c0*/  LDCU.64 UR6, c[0x4][0x78] ;  /* 0x01000f00ff0677ac */ /* 0x000f620008000a00 */
[----:B------:R-:W2:Y:S01]  /*68d0*/  LDC.64 R2, c[0x4][R3] ;  /* 0x0100000003027b82 */ /* 0x000ea20000000a00 */
[----:B------:R-:W3:Y:S01]  /*68e0*/  LDCU.64 UR4, c[0x4][0x10] ;  /* 0x01000200ff0477ac */ /* 0x000ee20008000a00 */
[----:B-1----:R-:W-:Y:S01]  /*68f0*/  MOV R5, UR9 ;  /* 0x0000000900057c02 */ /* 0x002fe20008000f00 */
[----:B------:R-:W-:Y:S01]  /*6900*/  IMAD.U32 R4, RZ, RZ, UR8 ;  /* 0x00000008ff047e24 */ /* 0x000fe2000f8e00ff */
[----:B-----5:R-:W-:Y:S01]  /*6910*/  MOV R7, UR7 ;  /* 0x0000000700077c02 */ /* 0x020fe20008000f00 */
[----:B------:R-:W-:Y:S01]  /*6920*/  IMAD.U32 R6, RZ, RZ, UR6 ;  /* 0x00000006ff067e24 */ /* 0x000fe2000f8e00ff */
[----:B---3--:R-:W-:Y:S01]  /*6930*/  MOV R11, UR5 ;  /* 0x00000005000b7c02 */ /* 0x008fe20008000f00 */
[----:B------:R-:W-:Y:S02]  /*6940*/  IMAD.U32 R10, RZ, RZ, UR4 ;  /* 0x00000004ff0a7e24 */ /* 0x000fe4000f8e00ff */
[----:B------:R-:W-:Y:S07]  /*6950*/  LEPC R20, `(.L_x_114) ;  /* 0x000000001014794e */ /* 0x000fee0000000000 */
[----:B--2-4-:R-:W-:Y:S05]  /*6960*/  CALL.ABS.NOINC R2 ;  /* 0x0000000002007343 */ /* 0x014fea0003c00000 */
.L_x_114:
[----:B------:R-:W-:Y:S01]  /*6970*/  ISETP.NE.AND P0, PT, R87, RZ, PT ;  /* 0x000000ff5700720c */ /* 0x000fe20003f05270 */
[----:B------:R-:W-:Y:S05]  /*6980*/  WARPSYNC.ALL ;  /* 0x0000000000007948 */ /* 0x000fea0003800000 */
[----:B------:R-:W-:Y:S01]  /*6990*/  R2UR UR4, R16 ;  /* 0x00000000100472ca */ /* 0x000fe200000e0000 */
[----:B------:R-:W-:Y:S01]  /*69a0*/  BSSY.RECONVERGENT B0, `(.L_x_115) ;  /* 0x0000053000007945 */ /* 0x000fe20003800200 */
[C---:B----4-:R-:W-:Y:S02]  /*69b0*/  SHF.L.U32 R20, R40.reuse, 0x10, RZ ;  /* 0x0000001028147819 */ /* 0x050fe400000006ff */
[----:B------:R-:W-:Y:S02]  /*69c0*/  LOP3.LUT R34, R40, 0xffff0000, RZ, 0xc0, !PT ;  /* 0xffff000028227812 */ /* 0x000fe400078ec0ff */
[C---:B------:R-:W-:Y:S02]  /*69d0*/  SHF.L.U32 R21, R41.reuse, 0x10, RZ ;  /* 0x0000001029157819 */ /* 0x040fe400000006ff */
[----:B------:R-:W-:Y:S02]  /*69e0*/  LOP3.LUT R36, R41, 0xffff0000, RZ, 0xc0, !PT ;  /* 0xffff000029247812 */ /* 0x000fe400078ec0ff */
[C---:B------:R-:W-:Y:S02]  /*69f0*/  SHF.L.U32 R37, R42.reuse, 0x10, RZ ;  /* 0x000000102a257819 */ /* 0x040fe400000006ff */
[----:B------:R-:W-:Y:S01]  /*6a00*/  LOP3.LUT R38, R42, 0xffff0000, RZ, 0xc0, !PT ;  /* 0xffff00002a267812 */ /* 0x000fe200078ec0ff */
[----:B------:R-:W3:Y:S01]  /*6a10*/  LDTM.x16 R4, tmem[UR4] ;  /* 0x00000004000479ee */ /* 0x000ee20008240000 */
[C---:B------:R-:W-:Y:S01]  /*6a20*/  SHF.L.U32 R39, R43.reuse, 0x10, RZ ;  /* 0x000000102b277819 */ /* 0x040fe200000006ff */
[----:B------:R-:W-:Y:S01]  /*6a30*/  NOP ;  /* 0x0000000000007918 */ /* 0x000fe20000000000 */
[----:B------:R-:W-:Y:S02]  /*6a40*/  LOP3.LUT R40, R43, 0xffff0000, RZ, 0xc0, !PT ;  /* 0xffff00002b287812 */ /* 0x000fe400078ec0ff */
[C---:B------:R-:W-:Y:S02]  /*6a50*/  SHF.L.U32 R41, R48.reuse, 0x10, RZ ;  /* 0x0000001030297819 */ /* 0x040fe400000006ff */
[----:B------:R-:W-:Y:S02]  /*6a60*/  LOP3.LUT R43, R48, 0xffff0000, RZ, 0xc0, !PT ;  /* 0xffff0000302b7812 */ /* 0x000fe400078ec0ff */
[----:B------:R-:W-:Y:S02]  /*6a70*/  IADD3 R79, PT, PT, R76, 0xc0, RZ ;  /* 0x000000c04c4f7810 */ /* 0x000fe40007ffe0ff */
[C---:B------:R-:W-:Y:S02]  /*6a80*/  SHF.L.U32 R42, R49.reuse, 0x10, RZ ;  /* 0x00000010312a7819 */ /* 0x040fe400000006ff */
[----:B------:R-:W-:Y:S02]  /*6a90*/  LOP3.LUT R44, R49, 0xffff0000, RZ, 0xc0, !PT ;  /* 0xffff0000312c7812 */ /* 0x000fe400078ec0ff */
[C---:B------:R-:W-:Y:S02]  /*6aa0*/  SHF.L.U32 R45, R50.reuse, 0x10, RZ ;  /* 0x00000010322d7819 */ /* 0x040fe400000006ff */
[----:B------:R-:W-:Y:S02]  /*6ab0*/  LOP3.LUT R46, R50, 0xffff0000, RZ, 0xc0, !PT ;  /* 0xffff0000322e7812 */ /* 0x000fe400078ec0ff */
[C---:B------:R-:W-:Y:S02]  /*6ac0*/  SHF.L.U32 R47, R51.reuse, 0x10, RZ ;  /* 0x00000010332f7819 */ /* 0x040fe400000006ff */
[----:B------:R-:W-:Y:S01]  /*6ad0*/  LOP3.LUT R48, R51, 0xffff0000, RZ, 0xc0, !PT ;  /* 0xffff000033307812 */ /* 0x000fe200078ec0ff */
[C---:B---3--:R-:W-:Y:S01]  /*6ae0*/  FMUL R4, R32.reuse, R4 ;  /* 0x0000000420047220 */ /* 0x048fe20000400000 */
[C---:B------:R-:W-:Y:S01]  /*6af0*/  FMUL R5, R32.reuse, R5 ;  /* 0x0000000520057220 */ /* 0x040fe20000400000 */
[C---:B------:R-:W-:Y:S01]  /*6b00*/  FMUL R6, R32.reuse, R6 ;  /* 0x0000000620067220 */ /* 0x040fe20000400000 */
[C---:B------:R-:W-:Y:S01]  /*6b10*/  FMUL R7, R32.reuse, R7 ;  /* 0x0000000720077220 */ /* 0x040fe20000400000 */
[C---:B------:R-:W-:Y:S01]  /*6b20*/  FFMA R4, R35.reuse, R20, R4 ;  /* 0x0000001423047223 */ /* 0x040fe20000000004 */
        /* <DEDUP_REMOVED lines=17> */
[C---:B------:R-:W-:Y:S01]  /*6c40*/  FMUL R13, R32.reuse, R17 ;  /* 0x00000011200d7220 */ /* 0x040fe20000400000 */
[C---:B------:R-:W-:Y:S01]  /*6c50*/  FFMA R2, R35.reuse, R43, R2 ;  /* 0x0000002b23027223 */ /* 0x040fe20000000002 */
[C---:B------:R-:W-:Y:S01]  /*6c60*/  FFMA R3, R35.reuse, R42, R3 ;  /* 0x0000002a23037223 */ /* 0x040fe20000000003 */
[C---:B------:R-:W-:Y:S01]  /*6c70*/  FMUL R14, R32.reuse, R18 ;  /* 0x00000012200e7220 */ /* 0x040fe20000400000 */
[----:B------:R-:W-:Y:S01]  /*6c80*/  FFMA R15, R35, R44, R15 ;  /* 0x0000002c230f7223 */ /* 0x000fe2000000000f */
[----:B------:R-:W-:Y:S01]  /*6c90*/  FMUL R19, R32, R19 ;  /* 0x0000001320137220 */ /* 0x000fe20000400000 */
[----:B------:R-:W-:Y:S01]  /*6ca0*/  F2FP.BF16.F32.PACK_AB R64, R5, R4 ;  /* 0x000000040540723e */ /* 0x000fe200000010ff */
[----:B------:R-:W-:Y:S01]  /*6cb0*/  FFMA R12, R35, R45, R12 ;  /* 0x0000002d230c7223 */ /* 0x000fe2000000000c */
[----:B------:R-:W-:Y:S01]  /*6cc0*/  F2FP.BF16.F32.PACK_AB R65, R7, R6 ;  /* 0x000000060741723e */ /* 0x000fe200000010ff */
[----:B------:R-:W-:Y:S01]  /*6cd0*/  FFMA R13, R35, R46, R13 ;  /* 0x0000002e230d7223 */ /* 0x000fe2000000000d */
[----:B------:R-:W-:Y:S01]  /*6ce0*/  F2FP.BF16.F32.PACK_AB R66, R9, R8 ;  /* 0x000000080942723e */ /* 0x000fe200000010ff */
[----:B------:R-:W-:Y:S01]  /*6cf0*/  FFMA R14, R35, R47, R14 ;  /* 0x0000002f230e7223 */ /* 0x000fe2000000000e */
[----:B------:R-:W-:Y:S01]  /*6d00*/  F2FP.BF16.F32.PACK_AB R67, R11, R10 ;  /* 0x0000000a0b43723e */ /* 0x000fe200000010ff */
[----:B------:R-:W-:Y:S01]  /*6d10*/  FFMA R19, R35, R48, R19 ;  /* 0x0000003023137223 */ /* 0x000fe20000000013 */
[----:B------:R-:W-:Y:S02]  /*6d20*/  LOP3.LUT R17, R79, 0xfefffff8, RZ, 0xc0, !PT ;  /* 0xfefffff84f117812 */ /* 0x000fe400078ec0ff */
[----:B------:R-:W-:Y:S02]  /*6d30*/  F2FP.BF16.F32.PACK_AB R76, R2, R0 ;  /* 0x00000000024c723e */ /* 0x000fe400000010ff */
[----:B------:R1:W-:Y:S01]  /*6d40*/  SYNCS.ARRIVE.TRANS64.RED.A1T0 RZ, [R17+URZ], RZ ;  /* 0x000000ff11ff79a7 */ /* 0x0003e200081004ff */
[----:B------:R1:W-:Y:S01]  /*6d50*/  STS.128 [R90+0x200], R64 ;  /* 0x000200405a007388 */ /* 0x0003e20000000c00 */
[----:B------:R-:W-:Y:S02]  /*6d60*/  F2FP.BF16.F32.PACK_AB R77, R15, R3 ;  /* 0x000000030f4d723e */ /* 0x000fe400000010ff */
[----:B------:R-:W-:Y:S02]  /*6d70*/  F2FP.BF16.F32.PACK_AB R78, R13, R12 ;  /* 0x0000000c0d4e723e */ /* 0x000fe400000010ff */
[----:B------:R-:W-:Y:S05]  /*6d80*/  F2FP.BF16.F32.PACK_AB R79, R19, R14 ;  /* 0x0000000e134f723e */ /* 0x000fea00000010ff */
[----:B------:R1:W-:Y:S01]  /*6d90*/  STS.128 [R89+0x210], R76 ;  /* 0x0002104c59007388 */ /* 0x0003e20000000c00 */
[----:B------:R-:W-:Y:S01]  /*6da0*/  @!PT LDS RZ, [RZ] ;  /* 0x00000000fffff984 */ /* 0x000fe20000000800 */
[----:B------:R-:W-:Y:S01]  /*6db0*/  @!PT LDS RZ, [RZ] ;  /* 0x00000000fffff984 */ /* 0x000fe20000000800 */
[----:B------:R-:W-:Y:S01]  /*6dc0*/  @!PT LDS RZ, [RZ] ;  /* 0x00000000fffff984 */ /* 0x000fe20000000800 */
[----:B------:R-:W-:Y:S01]  /*6dd0*/  @!PT LDS RZ, [RZ] ;  /* 0x00000000fffff984 */ /* 0x000fe20000000800 */
[----:B------:R3:W-:Y:S07]  /*6de0*/  MEMBAR.ALL.CTA ;  /* 0x0000000000007992 */ /* 0x0007ee0000008000 */
[----:B---3--:R-:W3:Y:S02]  /*6df0*/  FENCE.VIEW.ASYNC.S ;  /* 0x00000000000073c6 */ /* 0x008ee40000000000 */
[----:B---3--:R-:W-:Y:S06]  /*6e00*/  BAR.SYNC.DEFER_BLOCKING 0x1, 0x80 ;  /* 0x0042000000007b1d */ /* 0x008fec0000010000 */
[----:B------:R-:W-:Y:S05]  /*6e10*/  @P0 BRA `(.L_x_116) ;  /* 0x00000000002c0947 */ /* 0x000fea0003800000 */
[----:B------:R-:W-:Y:S01]  /*6e20*/  R2UR UR5, R91 ;  /* 0x000000005b0572ca */ /* 0x000fe200000e0000 */
[----:B------:R-:W-:Y:S01]  /*6e30*/  UIADD3 UR4, UP0, UPT, UR42, 0x680, URZ ;  /* 0x000006802a047890 */ /* 0x000fe2000ff1e0ff */
[----:B------:R-:W-:Y:S01]  /*6e40*/  R2UR UR7, R69 ;  /* 0x00000000450772ca */ /* 0x000fe200000e0000 */
[----:B------:R-:W-:Y:S01]  /*6e50*/  UMOV UR11, UR60 ;  /* 0x0000003c000b7c82 */ /* 0x000fe20008000000 */
[----:B------:R-:W-:Y:S09]  /*6e60*/  R2UR UR6, R63 ;  /* 0x000000003f0672ca */ /* 0x000ff200000e0000 */
[----:B------:R-:W-:Y:S02]  /*6e70*/  UIADD3 UR8, UPT, UPT, UR36, 0x200, UR5 ;  /* 0x0000020024087890 */ /* 0x000fe4000fffe005 */
[----:B------:R-:W-:Y:S02]  /*6e80*/  USHF.L.U32 UR9, UR7, 0x5, URZ ;  /* 0x0000000507097899 */ /* 0x000fe400080006ff */
[----:B------:R-:W-:Y:S02]  /*6e90*/  USHF.L.U32 UR10, UR6, 0x6, URZ ;  /* 0x00000006060a7899 */ /* 0x000fe400080006ff */
[----:B------:R-:W-:Y:S09]  /*6ea0*/  UIADD3.X UR5, UPT, UPT, URZ, UR43, URZ, UP0, !UPT ;  /* 0x0000002bff057290 */ /* 0x000ff200087fe4ff */
[----:B------:R3:W-:Y:S02]  /*6eb0*/  UTMASTG.3D [UR8], [UR4] ;  /* 0x00000008040073b5 */ /* 0x0007e40008010000 */
[----:B---3--:R0:W-:Y:S02]  /*6ec0*/  UTMACMDFLUSH ;  /* 0x00000000000079b7 */ /* 0x0081e40000000000 */
.L_x_116:
[----:B------:R-:W-:Y:S05]  /*6ed0*/  BSYNC.RECONVERGENT B0 ;  /* 0x0000000000007941 */ /* 0x000fea0003800200 */
.L_x_115:
[----:B------:R-:W-:Y:S04]  /*6ee0*/  BSSY.RECONVERGENT B0, `(.L_x_117) ;  /* 0x0000003000007945 */ /* 0x000fe80003800200 */
[----:B------:R-:W-:Y:S05]  /*6ef0*/  @P0 BRA `(.L_x_118) ;  /* 0x0000000000040947 */ /* 0x000fea0003800000 */
[----:B------:R-:W-:Y:S04]  /*6f00*/  DEPBAR.LE SB0, 0x0 ;  /* 0x000080000000791a */ /* 0x000fe80000000000 */
.L_x_118:
[----:B------:R-:W-:Y:S05]  /*6f10*/  BSYNC.RECONVERGENT B0 ;  /* 0x0000000000007941 */ /* 0x000fea0003800200 */
.L_x_117:
[----:B------:R-:W-:Y:S01]  /*6f20*/  BAR.SYNC.DEFER_BLOCKING 0x1, 0x80 ;  /* 0x0042000000007b1d */ /* 0x000fe20000010000 */
[----:B------:R-:W-:Y:S01]  /*6f30*/  UIADD3 UR37, UPT, UPT, UR37, 0x1, URZ ;  /* 0x0000000125257890 */ /* 0x000fe2000fffe0ff */
[----:B------:R-:W-:Y:S02]  /*6f40*/  IADD3 R0, PT, PT, R30, 0x1, RZ ;  /* 0x000000011e007810 */ /* 0x000fe40007ffe0ff */
[----:B------:R-:W-:Y:S01]  /*6f50*/  IADD3 R81, PT, PT, R81, 0x1, RZ ;  /* 0x0000000151517810 */ /* 0x000fe20007ffe0ff */
[----:B------:R-:W-:Y:S09]  /*6f60*/  UISETP.NE.AND UP0, UPT, UR37, URZ, UPT ;  /* 0x000000ff2500728c */ /* 0x000ff2000bf05270 */
[----:B------:R-:W-:Y:S05]  /*6f70*/  BRA.U !UP0, `(.L_x_119) ;  /* 0x0000000108287547 */ /* 0x000fea000b800000 */
[----:B------:R-:W-:Y:S01]  /*6f80*/  ISETP.NE.AND P0, PT, R93, RZ, PT ;  /* 0x000000ff5d00720c */ /* 0x000fe20003f05270 */
[----:B------:R-:W-:Y:S11]  /*6f90*/  IMAD.U32 R2, RZ, RZ, UR46 ;  /* 0x0000002eff027e24 */ /* 0x000ff6000f8e00ff */
[----:B------:R-:W-:Y:S01]  /*6fa0*/  @!UPT UIADD3 URZ, UPT, UPT, URZ, URZ, URZ ;  /* 0x000000fffffff290 */ /* 0x000fe2000fffe0ff */
[C---:B------:R-:W-:Y:S01]  /*6fb0*/  @P0 LEA R3, R80.reuse, UR36, 0x3 ;  /* 0x0000002450030c11 */ /* 0x040fe2000f8e18ff */
[----:B------:R-:W-:Y:S04]  /*6fc0*/  VIADD R80, R80, 0x1 ;  /* 0x0000000150507836 */ /* 0x000fe80000000000 */
[----:B------:R-:W-:Y:S05]  /*6fd0*/  @P0 VIADD R3, R3, 0x60 ;  /* 0x0000006003030836 */ /* 0x000fea0000000000 */
[----:B------:R-:W-:Y:S04]  /*6fe0*/  @P0 PRMT R2, R2, 0x654, R3 ;  /* 0x0000065402020816 */ /* 0x000fe80000000003 */
[----:B------:R3:W-:Y:S01]  /*6ff0*/  @P0 SYNCS.ARRIVE.TRANS64.RED.A1T0 RZ, [R2+URZ], RZ ;  /* 0x000000ff02ff09a7 */ /* 0x0007e200081004ff */
[C---:B------:R-:W-:Y:S04]  /*7000*/  ISETP.NE.AND P0, PT, R80.reuse, 0x2, PT ;  /* 0x000000025000780c */ /* 0x040fe80003f05270 */
[----:B------:R-:W-:Y:S09]  /*7010*/  SEL R80, R80, RZ, P0 ;  /* 0x000000ff50507207 */ /* 0x000ff20000000000 */
.L_x_119:
[----:B------:R-:W-:Y:S01]  /*7020*/  ISETP.NE.AND P3, PT, R88, RZ, PT ;  /* 0x000000ff5800720c */ /* 0x000fe20003f65270 */
[----:B------:R-:W-:Y:S01]  /*7030*/  IMAD.IADD R69, R29, 0x1, R62 ;  /* 0x000000011d457824 */ /* 0x000fe200078e023e */
[----:B------:R-:W-:Y:S01]  /*7040*/  ISETP.NE.AND P0, PT, R92, 0x2, PT ;  /* 0x000000025c00780c */ /* 0x000fe20003f05270 */
[----:B------:R-:W-:Y:S01]  /*7050*/  IMAD.IADD R63, R31, 0x1, R68 ;  /* 0x000000011f3f7824 */ /* 0x000fe200078e0244 */
[----:B------:R-:W-:Y:S02]  /*7060*/  ISETP.NE.AND P1, PT, R0, 0x4, PT ;  /* 0x000000040000780c */ /* 0x000fe40003f25270 */
[----:B------:R-:W-:Y:S02]  /*7070*/  ISETP.NE.AND P2, PT, R81, 0x2, PT ;  /* 0x000000025100780c */ /* 0x000fe40003f45270 */
[----:B------:R-:W-:Y:S02]  /*7080*/  SEL R5, RZ, 0x1, P0 ;  /* 0x00000001ff057807 */ /* 0x000fe40000000000 */
[----:B---3--:R-:W-:Y:S02]  /*7090*/  SEL R2, RZ, 0x1, P1 ;  /* 0x00000001ff027807 */ /* 0x008fe40000800000 */
[----:B------:R-:W-:Y:S02]  /*70a0*/  SEL R3, RZ, 0x1, P2 ;  /* 0x00000001ff037807 */ /* 0x000fe40001000000 */
[----:B------:R-:W-:Y:S02]  /*70b0*/  @P3 R2UR UR60, R75 ;  /* 0x000000004b3c32ca */ /* 0x000fe400000e0000 */
[----:B------:R-:W-:Y:S02]  /*70c0*/  LOP3.LUT R82, R82, R5, RZ, 0x3c, !PT ;  /* 0x0000000552527212 */ /* 0x000fe400078e3cff */
[----:B------:R-:W-:Y:S02]  /*70d0*/  LOP3.LUT R83, R83, R2, RZ, 0x3c, !PT ;  /* 0x0000000253537212 */ /* 0x000fe400078e3cff */
[----:B------:R-:W-:Y:S02]  /*70e0*/  LOP3.LUT R84, R84, R3, RZ, 0x3c, !PT ;  /* 0x0000000354547212 */ /* 0x000fe400078e3cff */
[----:B------:R-:W-:Y:S02]  /*70f0*/  SEL R92, R92, RZ, P0 ;  /* 0x000000ff5c5c7207 */ /* 0x000fe40000000000 */
[----:B------:R-:W-:Y:S02]  /*7100*/  SEL R30, R0, RZ, P1 ;  /* 0x000000ff001e7207 */ /* 0x000fe40000800000 */
[----:B------:R-:W-:Y:S01]  /*7110*/  SEL R81, R81, RZ, P2 ;  /* 0x000000ff51517207 */ /* 0x000fe20001000000 */
[----:B------:R-:W-:Y:S06]  /*7120*/  @P3 BRA `(.L_x_120) ;  /* 0xffffffe8009c3947 */ /* 0x000fec000383ffff */
[----:B------:R-:W-:-:S09]  /*7130*/  UISETP.NE.AND UP0, UPT, UR38, URZ, UPT ;  /* 0x000000ff2600728c */ /* 0x000fd2000bf05270 */
[----:B------:R-:W-:Y:S05]  /*7140*/  BRA.U !UP0, `(.L_x_121) ;  /* 0x0000000108487547 */ /* 0x000fea000b800000 */
[----:B------:R-:W3:Y:S02]  /*7150*/  LDCU.64 UR4, c[0x0][0x890] ;  /* 0x00011200ff0477ac */ /* 0x000ee40008000a00 */
[----:B---3--:R-:W-:-:S04]  /*7160*/  UISETP.NE.U32.AND UP0, UPT, UR4, URZ, UPT ;  /* 0x000000ff0400728c */ /* 0x008fc8000bf05070 */
[----:B------:R-:W-:-:S09]  /*7170*/  UISETP.NE.AND.EX UP0, UPT, UR5, URZ, UPT, UP0 ;  /* 0x000000ff0500728c */ /* 0x000fd2000bf05300 */
[----:B------:R-:W-:Y:S05]  /*7180*/  BRA.U UP0, `(.L_x_122) ;  /* 0x00000001000c7547 */ /* 0x000fea000b800000 */
[----:B------:R-:W-:-:S13]  /*7190*/  FSETP.NEU.AND P0, PT, R35, RZ, PT ;  /* 0x000000ff2300720b */ /* 0x000fda0003f0d000 */
[----:B------:R-:W-:Y:S05]  /*71a0*/  @!P0 EXIT ;  /* 0x000000000000894d */ /* 0x000fea0003800000 */
[----:B------:R-:W-:Y:S05]  /*71b0*/  BRA `(.L_x_121) ;  /* 0x00000000002c7947 */ /* 0x000fea0003800000 */
.L_x_122:
[----:B------:R-:W-:Y:S01]  /*71c0*/  LOP3.LUT P0, RZ, R70, 0xff, RZ, 0xc0, !PT ;  /* 0x000000ff46ff7812 */ /* 0x000fe2000780c0ff */
[----:B------:R-:W-:-:S12]  /*71d0*/  BSSY.RECONVERGENT B0, `(.L_x_121) ;  /* 0x0000009000007945 */ /* 0x000fd80003800200 */
[----:B------:R-:W-:Y:S05]  /*71e0*/  @P0 BRA `(.L_x_123) ;  /* 0x0000000000140947 */ /* 0x000fea0003800000 */
[----:B------:R-:W3:Y:S02]  /*71f0*/  LDCU.64 UR4, c[0x0][0x888] ;  /* 0x00011100ff0477ac */ /* 0x000ee40008000a00 */
[----:B---3--:R-:W-:-:S04]  /*7200*/  ISETP.NE.U32.AND P0, PT, RZ, UR4, PT ;  /* 0x00000004ff007c0c */ /* 0x008fc8000bf05070 */
[----:B------:R-:W-:-:S13]  /*7210*/  ISETP.NE.AND.EX P0, PT, RZ, UR5, PT, P0 ;  /* 0x00000005ff007c0c */ /* 0x000fda000bf05300 */
[----:B------:R-:W-:Y:S05]  /*7220*/  @!P0 EXIT ;  /* 0x000000000000894d */ /* 0x000fea0003800000 */
[----:B------:R-:W-:Y:S05]  /*7230*/  BRA `(.L_x_124) ;  /* 0x0000000000087947 */ /* 0x000fea0003800000 */
.L_x_123:
[----:B------:R-:W-:-:S13]  /*7240*/  FSETP.NEU.AND P0, PT, R35, RZ, PT ;  /* 0x000000ff2300720b */ /* 0x000fda0003f0d000 */
[----:B------:R-:W-:Y:S05]  /*7250*/  @!P0 EXIT ;  /* 0x000000000000894d */ /* 0x000fea0003800000 */
.L_x_124:
[----:B------:R-:W-:Y:S05]  /*7260*/  BSYNC.RECONVERGENT B0 ;  /* 0x0000000000007941 */ /* 0x000fea0003800200 */
.L_x_121:
[----:B------:R-:W-:-:S04]  /*7270*/  DEPBAR.LE SB0, 0x0 ;  /* 0x000080000000791a */ /* 0x000fc80000000000 */
[----:B------:R-:W-:Y:S05]  /*7280*/  EXIT ;  /* 0x000000000000794d */ /* 0x000fea0003800000 */
.L_x_24:
[----:B--2---:R2:W4:Y:S02]  /*7290*/  SYNCS.PHASECHK.TRANS64.TRYWAIT P0, [R3+URZ+0xf0], R2 ;  /* 0x0000f002030075a7 */ /* 0x00452400080011ff */
[----:B----4-:R-:W-:Y:S05]  /*72a0*/  @!P0 NANOSLEEP.SYNCS 0x989680 ;  /* 0x009896800000895d */ /* 0x010fea0003900000 */
[----:B------:R-:W4:Y:S02]  /*72b0*/  @!P0 SYNCS.PHASECHK.TRANS64 P0, [R3+URZ+0xf0], R2 ;  /* 0x0000f002030085a7 */ /* 0x000f2400080010ff */
[----:B----4-:R-:W-:Y:S05]  /*72c0*/  @!P0 BRA `(.L_x_24) ;  /* 0xfffffffc00f08947 */ /* 0x010fea000383ffff */
[----:B------:R-:W-:Y:S05]  /*72d0*/  BRA `(.L_x_125) ;  /* 0xffffffa400547947 */ /* 0x000fea000383ffff */
.L_x_27:
[----:B-1----:R-:W-:-:S07]  /*72e0*/  MOV R2, UR7 ;  /* 0x0000000700027c02 */ /* 0x002fce0008000f00 */
.L_x_126:
[----:B-1----:R1:W2:Y:S02]  /*72f0*/  SYNCS.PHASECHK.TRANS64.TRYWAIT P0, [R2+URZ+0x28], R5 ;  /* 0x00002805020075a7 */ /* 0x0022a400080011ff */
[----:B--2---:R-:W-:Y:S05]  /*7300*/  @!P0 NANOSLEEP.SYNCS 0x989680 ;  /* 0x009896800000895d */ /* 0x004fea0003900000 */
[----:B------:R-:W2:Y:S02]  /*7310*/  @!P0 SYNCS.PHASECHK.TRANS64 P0, [R2+URZ+0x28], R5 ;  /* 0x00002805020085a7 */ /* 0x000ea400080010ff */
[----:B--2---:R-:W-:Y:S05]  /*7320*/  @!P0 BRA `(.L_x_126) ;  /* 0xfffffffc00f08947 */ /* 0x004fea000383ffff */
[----:B------:R-:W-:Y:S05]  /*7330*/  BRA `(.L_x_26) ;  /* 0xffffffa400bc7947 */ /* 0x000fea000383ffff */
.L_x_36:
[----:B------:R-:W-:-:S07]  /*7340*/  MOV R2, UR7 ;  /* 0x0000000700027c02 */ /* 0x000fce0008000f00 */
.L_x_127:
[----:B-1----:R1:W2:Y:S02]  /*7350*/  SYNCS.PHASECHK.TRANS64.TRYWAIT P0, [R2+URZ+0x28], R5 ;  /* 0x00002805020075a7 */ /* 0x0022a400080011ff */
[----:B--2---:R-:W-:Y:S05]  /*7360*/  @!P0 NANOSLEEP.SYNCS 0x989680 ;  /* 0x009896800000895d */ /* 0x004fea0003900000 */
[----:B------:R-:W2:Y:S02]  /*7370*/  @!P0 SYNCS.PHASECHK.TRANS64 P0, [R2+URZ+0x28], R5 ;  /* 0x00002805020085a7 */ /* 0x000ea400080010ff */
[----:B--2---:R-:W-:Y:S05]  /*7380*/  @!P0 BRA `(.L_x_127) ;  /* 0xfffffffc00f08947 */ /* 0x004fea000383ffff */
[----:B------:R-:W-:Y:S05]  /*7390*/  BRA `(.L_x_35) ;  /* 0xffffffac00107947 */ /* 0x000fea000383ffff */
.L_x_43:
[----:B-1----:R1:W2:Y:S02]  /*73a0*/  SYNCS.PHASECHK.TRANS64.TRYWAIT P0, [R2+URZ+0x80], R3 ;  /* 0x00008003020075a7 */ /* 0x0022a400080011ff */
[----:B--2---:R-:W-:Y:S05]  /*73b0*/  @!P0 NANOSLEEP.SYNCS 0x989680 ;  /* 0x009896800000895d */ /* 0x004fea0003900000 */
[----:B------:R-:W2:Y:S02]  /*73c0*/  @!P0 SYNCS.PHASECHK.TRANS64 P0, [R2+URZ+0x80], R3 ;  /* 0x00008003020085a7 */ /* 0x000ea400080010ff */
[----:B--2---:R-:W-:Y:S05]  /*73d0*/  @!P0 BRA `(.L_x_43) ;  /* 0xfffffffc00f08947 */ /* 0x004fea000383ffff */
[----:B------:R-:W-:Y:S05]  /*73e0*/  BRA `(.L_x_128) ;  /* 0xffffffb000447947 */ /* 0x000fea000383ffff */
.L_x_47:
[----:B---3--:R-:W-:-:S07]  /*73f0*/  MOV R0, UR4 ;  /* 0x0000000400007c02 */ /* 0x008fce0008000f00 */
.L_x_129:
[----:B-1----:R1:W2:Y:S02]  /*7400*/  SYNCS.PHASECHK.TRANS64.TRYWAIT P0, [R0+URZ], R3 ;  /* 0x00000003000075a7 */ /* 0x0022a400080011ff */
[----:B--2---:R-:W-:Y:S05]  /*7410*/  @!P0 NANOSLEEP.SYNCS 0x989680 ;  /* 0x009896800000895d */ /* 0x004fea0003900000 */
[----:B------:R-:W2:Y:S02]  /*7420*/  @!P0 SYNCS.PHASECHK.TRANS64 P0, [R0+URZ], R3 ;  /* 0x00000003000085a7 */ /* 0x000ea400080010ff */
[----:B--2---:R-:W-:Y:S05]  /*7430*/  @!P0 BRA `(.L_x_129) ;  /* 0xfffffffc00f08947 */ /* 0x004fea000383ffff */
[----:B------:R-:W-:Y:S05]  /*7440*/  BRA `(.L_x_130) ;  /* 0xffffffb400b47947 */ /* 0x000fea000383ffff */
.L_x_48:
[----:B---3--:R-:W-:-:S07]  /*7450*/  MOV R0, UR5 ;  /* 0x0000000500007c02 */ /* 0x008fce0008000f00 */
.L_x_131:
[----:B-1----:R1:W2:Y:S02]  /*7460*/  SYNCS.PHASECHK.TRANS64.TRYWAIT P0, [R0+URZ], R3 ;  /* 0x00000003000075a7 */ /* 0x0022a400080011ff */
[----:B--2---:R-:W-:Y:S05]  /*7470*/  @!P0 NANOSLEEP.SYNCS 0x989680 ;  /* 0x009896800000895d */ /* 0x004fea0003900000 */
[----:B------:R-:W2:Y:S02]  /*7480*/  @!P0 SYNCS.PHASECHK.TRANS64 P0, [R0+URZ], R3 ;  /* 0x00000003000085a7 */ /* 0x000ea400080010ff */
[----:B--2---:R-:W-:Y:S05]  /*7490*/  @!P0 BRA `(.L_x_131) ;  /* 0xfffffffc00f08947 */ /* 0x004fea000383ffff */
[----:B------:R-:W-:Y:S05]  /*74a0*/  BRA `(.L_x_132) ;  /* 0xffffffb400c07947 */ /* 0x000fea000383ffff */
.L_x_49:
[----:B---3--:R-:W-:-:S07]  /*74b0*/  MOV R0, UR5 ;  /* 0x0000000500007c02 */ /* 0x008fce0008000f00 */
.L_x_133:
[----:B-1----:R1:W2:Y:S02]  /*74c0*/  SYNCS.PHASECHK.TRANS64.TRYWAIT P0, [R0+URZ], R3 ;  /* 0x00000003000075a7 */ /* 0x0022a400080011ff */
[----:B--2---:R-:W-:Y:S05]  /*74d0*/  @!P0 NANOSLEEP.SYNCS 0x989680 ;  /* 0x009896800000895d */ /* 0x004fea0003900000 */
[----:B------:R-:W2:Y:S02]  /*74e0*/  @!P0 SYNCS.PHASECHK.TRANS64 P0, [R0+URZ], R3 ;  /* 0x00000003000085a7 */ /* 0x000ea400080010ff */
[----:B--2---:R-:W-:Y:S05]  /*74f0*/  @!P0 BRA `(.L_x_133) ;  /* 0xfffffffc00f08947 */ /* 0x004fea000383ffff */
[----:B------:R-:W-:Y:S05]  /*7500*/  BRA `(.L_x_134) ;  /* 0xffffffb400cc7947 */ /* 0x000fea000383ffff */
.L_x_50:
[----:B---3--:R-:W-:-:S07]  /*7510*/  MOV R0, UR5 ;  /* 0x0000000500007c02 */ /* 0x008fce0008000f00 */
.L_x_135:
[----:B-1----:R1:W2:Y:S02]  /*7520*/  SYNCS.PHASECHK.TRANS64.TRYWAIT P0, [R0+URZ], R3 ;  /* 0x00000003000075a7 */ /* 0x0022a400080011ff */
[----:B--2---:R-:W-:Y:S05]  /*7530*/  @!P0 NANOSLEEP.SYNCS 0x989680 ;  /* 0x009896800000895d */ /* 0x004fea0003900000 */
[----:B------:R-:W2:Y:S02]  /*7540*/  @!P0 SYNCS.PHASECHK.TRANS64 P0, [R0+URZ], R3 ;  /* 0x00000003000085a7 */ /* 0x000ea400080010ff */
[----:B--2---:R-:W-:Y:S05]  /*7550*/  @!P0 BRA `(.L_x_135) ;  /* 0xfffffffc00f08947 */ /* 0x004fea000383ffff */
[----:B------:R-:W-:Y:S05]  /*7560*/  BRA `(.L_x_136) ;  /* 0xffffffb400d87947 */ /* 0x000fea000383ffff */
.L_x_53:
[----:B-1----:R1:W2:Y:S02]  /*7570*/  SYNCS.PHASECHK.TRANS64.TRYWAIT P0, [R0+URZ+0xe0], R5 ;  /* 0x0000e005000075a7 */ /* 0x0022a400080011ff */
[----:B--2---:R-:W-:Y:S05]  /*7580*/  @!P0 NANOSLEEP.SYNCS 0x989680 ;  /* 0x009896800000895d */ /* 0x004fea0003900000 */
[----:B------:R-:W2:Y:S02]  /*7590*/  @!P0 SYNCS.PHASECHK.TRANS64 P0, [R0+URZ+0xe0], R5 ;  /* 0x0000e005000085a7 */ /* 0x000ea400080010ff */
[----:B--2---:R-:W-:Y:S05]  /*75a0*/  @!P0 BRA `(.L_x_53) ;  /* 0xfffffffc00f08947 */ /* 0x004fea000383ffff */
[----:B------:R-:W-:Y:S05]  /*75b0*/  BRA `(.L_x_137) ;  /* 0xffffffb800387947 */ /* 0x000fea000383ffff */
.L_x_54:
[----:B------:R-:W-:-:S07]  /*75c0*/  MOV R0, UR4 ;  /* 0x0000000400007c02 */ /* 0x000fce0008000f00 */
.L_x_138:
[----:B-1----:R1:W2:Y:S02]  /*75d0*/  SYNCS.PHASECHK.TRANS64.TRYWAIT P0, [R0+URZ+0x90], R7 ;  /* 0x00009007000075a7 */ /* 0x0022a400080011ff */
[----:B--2---:R-:W-:Y:S05]  /*75e0*/  @!P0 NANOSLEEP.SYNCS 0x989680 ;  /* 0x009896800000895d */ /* 0x004fea0003900000 */
[----:B------:R-:W2:Y:S02]  /*75f0*/  @!P0 SYNCS.PHASECHK.TRANS64 P0, [R0+URZ+0x90], R7 ;  /* 0x00009007000085a7 */ /* 0x000ea400080010ff */
[----:B--2---:R-:W-:Y:S05]  /*7600*/  @!P0 BRA `(.L_x_138) ;  /* 0xfffffffc00f08947 */ /* 0x004fea000383ffff */
[----:B------:R-:W-:Y:S05]  /*7610*/  BRA `(.L_x_139) ;  /* 0xffffffb800487947 */ /* 0x000fea000383ffff */
.L_x_55:
[----:B-1----:R1:W2:Y:S02]  /*7620*/  SYNCS.PHASECHK.TRANS64.TRYWAIT P1, [R0+URZ+0x80], R5 ;  /* 0x00008005000075a7 */ /* 0x0022a400080211ff */
[----:B--2---:R-:W-:Y:S05]  /*7630*/  @!P1 NANOSLEEP.SYNCS 0x989680 ;  /* 0x009896800000995d */ /* 0x004fea0003900000 */
[----:B------:R-:W2:Y:S02]  /*7640*/  @!P1 SYNCS.PHASECHK.TRANS64 P1, [R0+URZ+0x80], R5 ;  /* 0x00008005000095a7 */ /* 0x000ea400080210ff */
[----:B--2---:R-:W-:Y:S05]  /*7650*/  @!P1 BRA `(.L_x_55) ;  /* 0xfffffffc00f09947 */ /* 0x004fea000383ffff */
[----:B------:R-:W-:Y:S05]  /*7660*/  BRA `(.L_x_140) ;  /* 0xffffffb800787947 */ /* 0x000fea000383ffff */
.L_x_58:
[----:B------:R-:W-:-:S07]  /*7670*/  MOV R0, UR4 ;  /* 0x0000000400007c02 */ /* 0x000fce0008000f00 */
.L_x_141:
[----:B-1----:R1:W2:Y:S02]  /*7680*/  SYNCS.PHASECHK.TRANS64.TRYWAIT P0, [R0+URZ+0x90], R3 ;  /* 0x00009003000075a7 */ /* 0x0022a400080011ff */
[----:B--2---:R-:W-:Y:S05]  /*7690*/  @!P0 NANOSLEEP.SYNCS 0x989680 ;  /* 0x009896800000895d */ /* 0x004fea0003900000 */
[----:B------:R-:W2:Y:S02]  /*76a0*/  @!P0 SYNCS.PHASECHK.TRANS64 P0, [R0+URZ+0x90], R3 ;  /* 0x00009003000085a7 */ /* 0x000ea400080010ff */
[----:B--2---:R-:W-:Y:S05]  /*76b0*/  @!P0 BRA `(.L_x_141) ;  /* 0xfffffffc00f08947 */ /* 0x004fea000383ffff */
[----:B------:R-:W-:Y:S05]  /*76c0*/  BRA `(.L_x_57) ;  /* 0xffffffb800cc7947 */ /* 0x000fea000383ffff */
.L_x_67:
[----:B-1----:R-:W-:-:S04]  /*76d0*/  MOV R4, UR5 ;  /* 0x0000000500047c02 */ /* 0x002fc80008000f00 */
[----:B------:R1:W2:Y:S03]  /*76e0*/  SYNCS.PHASECHK.TRANS64.TRYWAIT P0, [R4+URZ+0x8], R5 ;  /* 0x00000805040075a7 */ /* 0x0002a600080011ff */
[----:B--2---:R-:W-:Y:S05]  /*76f0*/  @!P0 NANOSLEEP.SYNCS 0x989680 ;  /* 0x009896800000895d */ /* 0x004fea0003900000 */
[----:B------:R-:W2:Y:S02]  /*7700*/  @!P0 SYNCS.PHASECHK.TRANS64 P0, [R4+URZ+0x8], R5 ;  /* 0x00000805040085a7 */ /* 0x000ea400080010ff */
[----:B--2---:R-:W-:Y:S05]  /*7710*/  @!P0 BRA `(.L_x_67) ;  /* 0xfffffffc00ec8947 */ /* 0x004fea000383ffff */
[----:B------:R-:W-:Y:S05]  /*7720*/  BRA `(.L_x_66) ;  /* 0xffffffbc00887947 */ /* 0x000fea000383ffff */
.L_x_69:
[----:B------:R-:W-:Y:S01]  /*7730*/  BSSY B0, `(.L_x_142) ;  /* 0x0000006000007945 */ /* 0x000fe20003800000 */
[----:B------:R-:W-:-:S07]  /*7740*/  MOV R15, 0xffffffff ;  /* 0xffffffff000f7802 */ /* 0x000fce0000000f00 */
[----:B-1---5:R-:W-:Y:S05]  /*7750*/  WARPSYNC.COLLECTIVE R15, `(.L_x_143) ;  /* 0x000000000f0c7348 */ /* 0x022fea0003c00000 */
[----:B------:R-:W-:Y:S02]  /*7760*/  ELECT P6, UR79, PT ;  /* 0x00000000004f782f */ /* 0x000fe400038c0000 */
[----:B------:R-:W-:Y:S01]  /*7770*/  MOV R14, UR79 ;  /* 0x0000004f000e7c02 */ /* 0x000fe20008000f00 */
[----:B-1---5:R-:W-:Y:S10]  /*7780*/  ENDCOLLECTIVE ;  /* 0x000000000000791b */ /* 0x022ff40003800000 */
.L_x_143:
[----:B------:R-:W-:Y:S05]  /*7790*/  BSYNC B0 ;  /* 0x0000000000007941 */ /* 0x000fea0003800000 */
.L_x_142:
[----:B------:R-:W-:Y:S05]  /*77a0*/  BRA `(.L_x_144) ;  /* 0xffffffbc00bc7947 */ /* 0x000fea000383ffff */
.L_x_71:
[----:B-1----:R-:W-:-:S04]  /*77b0*/  MOV R2, UR5 ;  /* 0x0000000500027c02 */ /* 0x002fc80008000f00 */
[----:B------:R1:W2:Y:S03]  /*77c0*/  SYNCS.PHASECHK.TRANS64.TRYWAIT P0, [R2+URZ+0x8], R3 ;  /* 0x00000803020075a7 */ /* 0x0002a600080011ff */
[----:B--2---:R-:W-:Y:S05]  /*77d0*/  @!P0 NANOSLEEP.SYNCS 0x989680 ;  /* 0x009896800000895d */ /* 0x004fea0003900000 */
[----:B------:R-:W2:Y:S02]  /*77e0*/  @!P0 SYNCS.PHASECHK.TRANS64 P0, [R2+URZ+0x8], R3 ;  /* 0x00000803020085a7 */ /* 0x000ea400080010ff */
[----:B--2---:R-:W-:Y:S05]  /*77f0*/  @!P0 BRA `(.L_x_71) ;  /* 0xfffffffc00ec8947 */ /* 0x004fea000383ffff */
[----:B------:R-:W-:Y:S05]  /*7800*/  BRA `(.L_x_70) ;  /* 0xffffffbc00c07947 */ /* 0x000fea000383ffff */
.L_x_72:
[----:B-1----:R1:W2:Y:S02]  /*7810*/  SYNCS.PHASECHK.TRANS64.TRYWAIT P0, [R0+URZ+0x80], R5 ;  /* 0x00008005000075a7 */ /* 0x0022a400080011ff */
[----:B--2---:R-:W-:Y:S05]  /*7820*/  @!P0 NANOSLEEP.SYNCS 0x989680 ;  /* 0x009896800000895d */ /* 0x004fea0003900000 */
[----:B------:R-:W2:Y:S02]  /*7830*/  @!P0 SYNCS.PHASECHK.TRANS64 P0, [R0+URZ+0x80], R5 ;  /* 0x00008005000085a7 */ /* 0x000ea400080010ff */
[----:B--2---:R-:W-:Y:S05]  /*7840*/  @!P0 BRA `(.L_x_72) ;  /* 0xfffffffc00f08947 */ /* 0x004fea000383ffff */
[----:B------:R-:W-:Y:S05]  /*7850*/  BRA `(.L_x_145) ;  /* 0xffffffc000d47947 */ /* 0x000fea000383ffff */
.L_x_74:
[----:B------:R-:W-:-:S13]  /*7860*/  R2UR UR4, R4 ;  /* 0x00000000040472ca */ /* 0x000fda00000e0000 */
[----:B------:R-:W-:-:S07]  /*7870*/  MOV R0, UR4 ;  /* 0x0000000400007c02 */ /* 0x000fce0008000f00 */
.L_x_146:
[----:B-1----:R1:W2:Y:S02]  /*7880*/  SYNCS.PHASECHK.TRANS64.TRYWAIT P0, [R0+URZ+0xc0], R5 ;  /* 0x0000c005000075a7 */ /* 0x0022a400080011ff */
[----:B--2---:R-:W-:Y:S05]  /*7890*/  @!P0 NANOSLEEP.SYNCS 0x989680 ;  /* 0x009896800000895d */ /* 0x004fea0003900000 */
[----:B------:R-:W2:Y:S02]  /*78a0*/  @!P0 SYNCS.PHASECHK.TRANS64 P0, [R0+URZ+0xc0], R5 ;  /* 0x0000c005000085a7 */ /* 0x000ea400080010ff */
[----:B--2---:R-:W-:Y:S05]  /*78b0*/  @!P0 BRA `(.L_x_146) ;  /* 0xfffffffc00f08947 */ /* 0x004fea000383ffff */
[----:B------:R-:W-:Y:S05]  /*78c0*/  BRA `(.L_x_147) ;  /* 0xffffffc400287947 */ /* 0x000fea000383ffff */
.L_x_77:
[----:B------:R-:W-:Y:S07]  /*78d0*/  MOV R0, UR5 ;  /* 0x0000000500007c02 */ /* 0x000fee0008000f00 */
.L_x_148:
[----:B-1----:R1:W2:Y:S02]  /*78e0*/  SYNCS.PHASECHK.TRANS64.TRYWAIT P0, [R0+URZ], R5 ;  /* 0x00000005000075a7 */ /* 0x0022a400080011ff */
[----:B--2---:R-:W-:Y:S05]  /*78f0*/  @!P0 NANOSLEEP.SYNCS 0x989680 ;  /* 0x009896800000895d */ /* 0x004fea0003900000 */
[----:B------:R-:W2:Y:S02]  /*7900*/  @!P0 SYNCS.PHASECHK.TRANS64 P0, [R0+URZ], R5 ;  /* 0x00000005000085a7 */ /* 0x000ea400080010ff */
[----:B--2---:R-:W-:Y:S05]  /*7910*/  @!P0 BRA `(.L_x_148) ;  /* 0xfffffffc00f08947 */ /* 0x004fea000383ffff */
[----:B------:R-:W-:Y:S05]  /*7920*/  BRA `(.L_x_76) ;  /* 0xffffffc400407947 */ /* 0x000fea000383ffff */
.L_x_81:
[----:B-1----:R-:W-:-:S07]  /*7930*/  MOV R0, UR4 ;  /* 0x0000000400007c02 */ /* 0x002fce0008000f00 */
.L_x_149:
[----:B-1----:R1:W2:Y:S02]  /*7940*/  SYNCS.PHASECHK.TRANS64.TRYWAIT P0, [R0+URZ], R3 ;  /* 0x00000003000075a7 */ /* 0x0022a400080011ff */
[----:B--2---:R-:W-:Y:S05]  /*7950*/  @!P0 NANOSLEEP.SYNCS 0x989680 ;  /* 0x009896800000895d */ /* 0x004fea0003900000 */
[----:B------:R-:W2:Y:S02]  /*7960*/  @!P0 SYNCS.PHASECHK.TRANS64 P0, [R0+URZ], R3 ;  /* 0x00000003000085a7 */ /* 0x000ea400080010ff */
[----:B--2---:R-:W-:Y:S05]  /*7970*/  @!P0 BRA `(.L_x_149) ;  /* 0xfffffffc00f08947 */ /* 0x004fea000383ffff */
[----:B------:R-:W-:Y:S05]  /*7980*/  BRA `(.L_x_150) ;  /* 0xffffffcc00587947 */ /* 0x000fea000383ffff */
.L_x_82:
[----:B------:R-:W-:-:S07]  /*7990*/  MOV R0, UR5 ;  /* 0x0000000500007c02 */ /* 0x000fce0008000f00 */
.L_x_151:
[----:B-1----:R1:W2:Y:S02]  /*79a0*/  SYNCS.PHASECHK.TRANS64.TRYWAIT P0, [R0+URZ], R3 ;  /* 0x00000003000075a7 */ /* 0x0022a400080011ff */
[----:B--2---:R-:W-:Y:S05]  /*79b0*/  @!P0 NANOSLEEP.SYNCS 0x989680 ;  /* 0x009896800000895d */ /* 0x004fea0003900000 */
[----:B------:R-:W2:Y:S02]  /*79c0*/  @!P0 SYNCS.PHASECHK.TRANS64 P0, [R0+URZ], R3 ;  /* 0x00000003000085a7 */ /* 0x000ea400080010ff */
[----:B--2---:R-:W-:Y:S05]  /*79d0*/  @!P0 BRA `(.L_x_151) ;  /* 0xfffffffc00f08947 */ /* 0x004fea000383ffff */
[----:B------:R-:W-:Y:S05]  /*79e0*/  BRA `(.L_x_152) ;  /* 0xffffffcc00687947 */ /* 0x000fea000383ffff */
.L_x_83:
[----:B------:R-:W-:-:S07]  /*79f0*/  MOV R0, UR5 ;  /* 0x0000000500007c02 */ /* 0x000fce0008000f00 */
.L_x_153:
[----:B-1----:R1:W2:Y:S02]  /*7a00*/  SYNCS.PHASECHK.TRANS64.TRYWAIT P0, [R0+URZ], R3 ;  /* 0x00000003000075a7 */ /* 0x0022a400080011ff */
[----:B--2---:R-:W-:Y:S05]  /*7a10*/  @!P0 NANOSLEEP.SYNCS 0x989680 ;  /* 0x009896800000895d */ /* 0x004fea0003900000 */
[----:B------:R-:W2:Y:S02]  /*7a20*/  @!P0 SYNCS.PHASECHK.TRANS64 P0, [R0+URZ], R3 ;  /* 0x00000003000085a7 */ /* 0x000ea400080010ff */
[----:B--2---:R-:W-:Y:S05]  /*7a30*/  @!P0 BRA `(.L_x_153) ;  /* 0xfffffffc00f08947 */ /* 0x004fea000383ffff */
[----:B------:R-:W-:Y:S05]  /*7a40*/  BRA `(.L_x_154) ;  /* 0xffffffcc00747947 */ /* 0x000fea000383ffff */
.L_x_86:
[----:B------:R-:W-:-:S07]  /*7a50*/  MOV R0, UR62 ;  /* 0x0000003e00007c02 */ /* 0x000fce0008000f00 */
.L_x_155:
[----:B-1----:R1:W2:Y:S02]  /*7a60*/  SYNCS.PHASECHK.TRANS64.TRYWAIT P1, [R0+URZ+0x100], R3 ;  /* 0x00010003000075a7 */ /* 0x0022a400080211ff */
[----:B--2---:R-:W-:Y:S05]  /*7a70*/  @!P1 NANOSLEEP.SYNCS 0x989680 ;  /* 0x009896800000995d */ /* 0x004fea0003900000 */
[----:B------:R-:W2:Y:S02]  /*7a80*/  @!P1 SYNCS.PHASECHK.TRANS64 P1, [R0+URZ+0x100], R3 ;  /* 0x00010003000095a7 */ /* 0x000ea400080210ff */
[----:B--2---:R-:W-:Y:S05]  /*7a90*/  @!P1 BRA `(.L_x_155) ;  /* 0xfffffffc00f09947 */ /* 0x004fea000383ffff */
[----:B------:R-:W-:Y:S05]  /*7aa0*/  BRA `(.L_x_156) ;  /* 0xffffffcc00c47947 */ /* 0x000fea000383ffff */
.L_x_91:
[----:B--2---:R2:W4:Y:S02]  /*7ab0*/  SYNCS.PHASECHK.TRANS64.TRYWAIT P0, [R0+URZ+0x80], R3 ;  /* 0x00008003000075a7 */ /* 0x00452400080011ff */
[----:B----4-:R-:W-:Y:S05]  /*7ac0*/  @!P0 NANOSLEEP.SYNCS 0x989680 ;  /* 0x009896800000895d */ /* 0x010fea0003900000 */
[----:B------:R-:W4:Y:S02]  /*7ad0*/  @!P0 SYNCS.PHASECHK.TRANS64 P0, [R0+URZ+0x80], R3 ;  /* 0x00008003000085a7 */ /* 0x000f2400080010ff */
[----:B----4-:R-:W-:Y:S05]  /*7ae0*/  @!P0 BRA `(.L_x_91) ;  /* 0xfffffffc00f08947 */ /* 0x010fea000383ffff */
[----:B------:R-:W-:Y:S05]  /*7af0*/  BRA `(.L_x_157) ;  /* 0xffffffd000cc7947 */ /* 0x000fea000383ffff */
.L_x_94:
[----:B------:R-:W-:Y:S07]  /*7b00*/  MOV R0, UR7 ;  /* 0x0000000700007c02 */ /* 0x000fee0008000f00 */
.L_x_158:
[----:B--2---:R2:W4:Y:S02]  /*7b10*/  SYNCS.PHASECHK.TRANS64.TRYWAIT P0, [R0+URZ+0x78], R3 ;  /* 0x00007803000075a7 */ /* 0x00452400080011ff */
[----:B----4-:R-:W-:Y:S05]  /*7b20*/  @!P0 NANOSLEEP.SYNCS 0x989680 ;  /* 0x009896800000895d */ /* 0x010fea0003900000 */
[----:B------:R-:W4:Y:S02]  /*7b30*/  @!P0 SYNCS.PHASECHK.TRANS64 P0, [R0+URZ+0x78], R3 ;  /* 0x00007803000085a7 */ /* 0x000f2400080010ff */
[----:B----4-:R-:W-:Y:S05]  /*7b40*/  @!P0 BRA `(.L_x_158) ;  /* 0xfffffffc00f08947 */ /* 0x010fea000383ffff */
[----:B------:R-:W-:Y:S05]  /*7b50*/  BRA `(.L_x_93) ;  /* 0xffffffd400b47947 */ /* 0x000fea000383ffff */
.L_x_97:
[----:B------:R-:W-:Y:S07]  /*7b60*/  MOV R3, UR5 ;  /* 0x0000000500037c02 */ /* 0x000fee0008000f00 */
.L_x_159:
[----:B-1----:R1:W2:Y:S02]  /*7b70*/  SYNCS.PHASECHK.TRANS64.TRYWAIT P2, [R3+URZ+0x60], R12 ;  /* 0x0000600c030075a7 */ /* 0x0022a400080411ff */
[----:B--2---:R-:W-:Y:S05]  /*7b80*/  @!P2 NANOSLEEP.SYNCS 0x989680 ;  /* 0x009896800000a95d */ /* 0x004fea0003900000 */
[----:B------:R-:W2:Y:S02]  /*7b90*/  @!P2 SYNCS.PHASECHK.TRANS64 P2, [R3+URZ+0x60], R12 ;  /* 0x0000600c0300a5a7 */ /* 0x000ea400080410ff */
[----:B--2---:R-:W-:Y:S05]  /*7ba0*/  @!P2 BRA `(.L_x_159) ;  /* 0xfffffffc00f0a947 */ /* 0x004fea000383ffff */
[----:B------:R-:W-:Y:S05]  /*7bb0*/  BRA `(.L_x_160) ;  /* 0xffffffd800507947 */ /* 0x000fea000383ffff */
.L_x_99:
[----:B------:R-:W-:-:S07]  /*7bc0*/  MOV R0, UR4 ;  /* 0x0000000400007c02 */ /* 0x000fce0008000f00 */
.L_x_161:
[----:B-1----:R1:W4:Y:S02]  /*7bd0*/  SYNCS.PHASECHK.TRANS64.TRYWAIT P0, [R0+URZ], R3 ;  /* 0x00000003000075a7 */ /* 0x00232400080011ff */
[----:B----4-:R-:W-:Y:S05]  /*7be0*/  @!P0 NANOSLEEP.SYNCS 0x989680 ;  /* 0x009896800000895d */ /* 0x010fea0003900000 */
[----:B------:R-:W4:Y:S02]  /*7bf0*/  @!P0 SYNCS.PHASECHK.TRANS64 P0, [R0+URZ], R3 ;  /* 0x00000003000085a7 */ /* 0x000f2400080010ff */
[----:B----4-:R-:W-:Y:S05]  /*7c00*/  @!P0 BRA `(.L_x_161) ;  /* 0xfffffffc00f08947 */ /* 0x010fea000383ffff */
[----:B------:R-:W-:Y:S05]  /*7c10*/  BRA `(.L_x_162) ;  /* 0xffffffd800ec7947 */ /* 0x000fea000383ffff */
.L_x_101:
[----:B--2---:R2:W3:Y:S02]  /*7c20*/  SYNCS.PHASECHK.TRANS64.TRYWAIT P0, [R0+URZ+0x80], R3 ;  /* 0x00008003000075a7 */ /* 0x0044e400080011ff */
[----:B---3--:R-:W-:Y:S05]  /*7c30*/  @!P0 NANOSLEEP.SYNCS 0x989680 ;  /* 0x009896800000895d */ /* 0x008fea0003900000 */
[----:B------:R-:W3:Y:S02]  /*7c40*/  @!P0 SYNCS.PHASECHK.TRANS64 P0, [R0+URZ+0x80], R3 ;  /* 0x00008003000085a7 */ /* 0x000ee400080010ff */
[----:B---3--:R-:W-:Y:S05]  /*7c50*/  @!P0 BRA `(.L_x_101) ;  /* 0xfffffffc00f08947 */ /* 0x008fea000383ffff */
[----:B------:R-:W-:Y:S05]  /*7c60*/  BRA `(.L_x_163) ;  /* 0xffffffdc00e07947 */ /* 0x000fea000383ffff */
.L_x_111:
[----:B-1----:R1:W2:Y:S02]  /*7c70*/  SYNCS.PHASECHK.TRANS64.TRYWAIT P1, [R3+URZ+0x50], R0 ;  /* 0x00005000030075a7 */ /* 0x0022a400080211ff */
[----:B--2---:R-:W-:Y:S05]  /*7c80*/  @!P1 NANOSLEEP.SYNCS 0x989680 ;  /* 0x009896800000995d */ /* 0x004fea0003900000 */
[----:B------:R-:W2:Y:S02]  /*7c90*/  @!P1 SYNCS.PHASECHK.TRANS64 P1, [R3+URZ+0x50], R0 ;  /* 0x00005000030095a7 */ /* 0x000ea400080210ff */
[----:B--2---:R-:W-:Y:S05]  /*7ca0*/  @!P1 BRA `(.L_x_111) ;  /* 0xfffffffc00f09947 */ /* 0x004fea000383ffff */
[----:B------:R-:W-:Y:S05]  /*7cb0*/  BRA `(.L_x_110) ;  /* 0xffffffe800c07947 */ /* 0x000fea000383ffff */
.L_x_113:
[----:B------:R1:W1:Y:S02]  /*7cc0*/  SYNCS.PHASECHK.TRANS64.TRYWAIT P1, [R76+URZ+0xa0], R5 ;  /* 0x0000a0054c0075a7 */ /* 0x00026400080211ff */
[----:B-1----:R-:W-:Y:S05]  /*7cd0*/  @!P1 NANOSLEEP.SYNCS 0x989680 ;  /* 0x009896800000995d */ /* 0x002fea0003900000 */
[----:B------:R-:W1:Y:S02]  /*7ce0*/  @!P1 SYNCS.PHASECHK.TRANS64 P1, [R76+URZ+0xa0], R5 ;  /* 0x0000a0054c0095a7 */ /* 0x000e6400080210ff */
[----:B-1----:R-:W-:Y:S05]  /*7cf0*/  @!P1 BRA `(.L_x_113) ;  /* 0xfffffffc00f09947 */ /* 0x002fea000383ffff */
[----:B------:R-:W-:Y:S05]  /*7d00*/  BRA `(.L_x_112) ;  /* 0xffffffe800d47947 */ /* 0x000fea000383ffff */
        .weak           $__internal_0_$__cuda_sm10x_tcgen05_guardrail_trap_col_being_dealloced_not_returned_by_alloc
        .type           $__internal_0_$__cuda_sm10x_tcgen05_guardrail_trap_col_being_dealloced_not_returned_by_alloc,@function
        .size           $__internal_0_$__cuda_sm10x_tcgen05_guardrail_trap_col_being_dealloced_not_returned_by_alloc,($__internal_1_$__cuda_sm10x_tcgen05_guardrail_trap_phase_invalid_during_alloc - $__internal_0_$__cuda_sm10x_tcgen05_guardrail_trap_col_being_dealloced_not_returned_by_alloc)
$__internal_0_$__cuda_sm10x_tcgen05_guardrail_trap_col_being_dealloced_not_returned_by_alloc:
[----:B------:R-:W-:Y:S05]  /*7d10*/  BPT.TRAP 0x1 ;  /* 0x000000040000795c */ /* 0x000fea0000300000 */
[----:B------:R-:W-:-:S04]  /*7d20*/  HFMA2 R3, -RZ, RZ, 0, 0 ;  /* 0x00000000ff037431 */ /* 0x000fc800000001ff */
[----:B------:R-:W-:Y:S05]  /*7d30*/  RET.REL.NODEC R2 `(_ZN7cutlass13device_kernelINS_4gemm6kernel13GemmUniversalIN4cute5tupleIJiiiiEEENS1_10collective13CollectiveMmaINS1_35MainloopSm100TmaUmmaWarpSpecializedILi5ELi2ELi4ENS5_IJNS4_1CILi2EEENSA_ILi1EEESC_EEEEENS5_IJNSA_ILi128EEENSA_ILi32EEENSA_ILi256EEEEEENS_10bfloat16_tENS5_IJlSC_lEEESJ_SK_NS4_8TiledMMAINS4_8MMA_AtomIJNS4_26SM100_MMA_F16BF16_2x1SM_SSISJ_SJ_fLi128ELi32ELNS4_4UMMA5MajorE0ELSP_0ELNSO_7ScaleInE0ELSQ_0EEEEEENS4_6LayoutINS5_IJSC_SC_SC_EEENS5_IJNSA_ILi0EEESV_SV_EEEEENS5_IJNS4_10UnderscoreESY_SY_EEEEENS4_18SM100_TMA_2SM_LOADENS4_14ComposedLayoutINS4_7SwizzleILi3ELi4ELi3EEENS4_18smem_ptr_flag_bitsILi16EEENST_INS5_IJNSA_ILi8EEENSA_ILi64EEEEEENS5_IJS18_SC_EEEEEEEvNS4_8identityES11_S1C_vS1D_EENS_8epilogue10collective18CollectiveEpilogueINS1F_23Sm100TmaWarpSpecializedILi2ELi1ELi16ELb1ELb0EEEJNS5_IJS18_SG_SH_EEENS5_IJNST_IS18_SC_EENST_ISG_SC_EEEEESJ_SK_SJ_SK_NS1F_6fusion15FusionCallbacksIS1J_NS1O_17LinearCombinationISJ_fSJ_fLNS_15FloatRoundStyleE2EEES1K_S1N_JEEENS4_5SM1004TMEM4LOAD26SM100_TMEM_LOAD_32dp32b16xENS4_13SM90_TMA_LOADENS12_INS13_ILi2ELi4ELi3EEES16_NST_INS5_IJS17_SG_EEENS5_IJSG_SC_EEEEEEENS4_39AutoVectorizingCopyWithAssumedAlignmentILi128EEENS4_14SM90_TMA_STOREES23_S25_S25_EEEvvEEEEvNT_6ParamsE) ;  /* 0xffffff8002b07950 */ /* 0x000fea0003c3ffff */
        .weak           $__internal_1_$__cuda_sm10x_tcgen05_guardrail_trap_phase_invalid_during_alloc
        .type           $__internal_1_$__cuda_sm10x_tcgen05_guardrail_trap_phase_invalid_during_alloc,@function
        .size           $__internal_1_$__cuda_sm10x_tcgen05_guardrail_trap_phase_invalid_during_alloc,($__internal_2_$__cuda_sm10x_tcgen05_guardrail_trap_unallocated_columns_being_dealloced - $__internal_1_$__cuda_sm10x_tcgen05_guardrail_trap_phase_invalid_during_alloc)
$__internal_1_$__cuda_sm10x_tcgen05_guardrail_trap_phase_invalid_during_alloc:
[----:B------:R-:W-:Y:S05]  /*7d40*/  BPT.TRAP 0x1 ;  /* 0x000000040000795c */ /* 0x000fea0000300000 */
[----:B------:R-:W-:-:S04]  /*7d50*/  MOV R3, 0x0 ;  /* 0x0000000000037802 */ /* 0x000fc80000000f00 */
[----:B------:R-:W-:Y:S05]  /*7d60*/  RET.REL.NODEC R2 `(_ZN7cutlass13device_kernelINS_4gemm6kernel13GemmUniversalIN4cute5tupleIJiiiiEEENS1_10collective13CollectiveMmaINS1_35MainloopSm100TmaUmmaWarpSpecializedILi5ELi2ELi4ENS5_IJNS4_1CILi2EEENSA_ILi1EEESC_EEEEENS5_IJNSA_ILi128EEENSA_ILi32EEENSA_ILi256EEEEEENS_10bfloat16_tENS5_IJlSC_lEEESJ_SK_NS4_8TiledMMAINS4_8MMA_AtomIJNS4_26SM100_MMA_F16BF16_2x1SM_SSISJ_SJ_fLi128ELi32ELNS4_4UMMA5MajorE0ELSP_0ELNSO_7ScaleInE0ELSQ_0EEEEEENS4_6LayoutINS5_IJSC_SC_SC_EEENS5_IJNSA_ILi0EEESV_SV_EEEEENS5_IJNS4_10UnderscoreESY_SY_EEEEENS4_18SM100_TMA_2SM_LOADENS4_14ComposedLayoutINS4_7SwizzleILi3ELi4ELi3EEENS4_18smem_ptr_flag_bitsILi16EEENST_INS5_IJNSA_ILi8EEENSA_ILi64EEEEEENS5_IJS18_SC_EEEEEEEvNS4_8identityES11_S1C_vS1D_EENS_8epilogue10collective18CollectiveEpilogueINS1F_23Sm100TmaWarpSpecializedILi2ELi1ELi16ELb1ELb0EEEJNS5_IJS18_SG_SH_EEENS5_IJNST_IS18_SC_EENST_ISG_SC_EEEEESJ_SK_SJ_SK_NS1F_6fusion15FusionCallbacksIS1J_NS1O_17LinearCombinationISJ_fSJ_fLNS_15FloatRoundStyleE2EEES1K_S1N_JEEENS4_5SM1004TMEM4LOAD26SM100_TMEM_LOAD_32dp32b16xENS4_13SM90_TMA_LOADENS12_INS13_ILi2ELi4ELi3EEES16_NST_INS5_IJS17_SG_EEENS5_IJSG_SC_EEEEEEENS4_39AutoVectorizingCopyWithAssumedAlignmentILi128EEENS4_14SM90_TMA_STOREES23_S25_S25_EEEvvEEEEvNT_6ParamsE) ;  /* 0xffffff8002a47950 */ /* 0x000fea0003c3ffff */
        .weak           $__internal_2_$__cuda_sm10x_tcgen05_guardrail_trap_unallocated_columns_being_dealloced
        .type           $__internal_2_$__cuda_sm10x_tcgen05_guardrail_trap_unallocated_columns_being_dealloced,@function
        .size           $__internal_2_$__cuda_sm10x_tcgen05_guardrail_trap_unallocated_columns_being_dealloced,(.L_x_165 - $__internal_2_$__cuda_sm10x_tcgen05_guardrail_trap_unallocated_columns_being_dealloced)
$__internal_2_$__cuda_sm10x_tcgen05_guardrail_trap_unallocated_columns_being_dealloced:
[----:B------:R-:W-:Y:S05]  /*7d70*/  BPT.TRAP 0x1 ;  /* 0x000000040000795c */ /* 0x000fea0000300000 */
[----:B------:R-:W-:-:S04]  /*7d80*/  HFMA2 R3, -RZ, RZ, 0, 0 ;  /* 0x00000000ff037431 */ /* 0x000fc800000001ff */
[----:B------:R-:W-:Y:S05]  /*7d90*/  RET.REL.NODEC R2 `(_ZN7cutlass13device_kernelINS_4gemm6kernel13GemmUniversalIN4cute5tupleIJiiiiEEENS1_10collective13CollectiveMmaINS1_35MainloopSm100TmaUmmaWarpSpecializedILi5ELi2ELi4ENS5_IJNS4_1CILi2EEENSA_ILi1EEESC_EEEEENS5_IJNSA_ILi128EEENSA_ILi32EEENSA_ILi256EEEEEENS_10bfloat16_tENS5_IJlSC_lEEESJ_SK_NS4_8TiledMMAINS4_8MMA_AtomIJNS4_26SM100_MMA_F16BF16_2x1SM_SSISJ_SJ_fLi128ELi32ELNS4_4UMMA5MajorE0ELSP_0ELNSO_7ScaleInE0ELSQ_0EEEEEENS4_6LayoutINS5_IJSC_SC_SC_EEENS5_IJNSA_ILi0EEESV_SV_EEEEENS5_IJNS4_10UnderscoreESY_SY_EEEEENS4_18SM100_TMA_2SM_LOADENS4_14ComposedLayoutINS4_7SwizzleILi3ELi4ELi3EEENS4_18smem_ptr_flag_bitsILi16EEENST_INS5_IJNSA_ILi8EEENSA_ILi64EEEEEENS5_IJS18_SC_EEEEEEEvNS4_8identityES11_S1C_vS1D_EENS_8epilogue10collective18CollectiveEpilogueINS1F_23Sm100TmaWarpSpecializedILi2ELi1ELi16ELb1ELb0EEEJNS5_IJS18_SG_SH_EEENS5_IJNST_IS18_SC_EENST_ISG_SC_EEEEESJ_SK_SJ_SK_NS1F_6fusion15FusionCallbacksIS1J_NS1O_17LinearCombinationISJ_fSJ_fLNS_15FloatRoundStyleE2EEES1K_S1N_JEEENS4_5SM1004TMEM4LOAD26SM100_TMEM_LOAD_32dp32b16xENS4_13SM90_TMA_LOADENS12_INS13_ILi2ELi4ELi3EEES16_NST_INS5_IJS17_SG_EEENS5_IJSG_SC_EEEEEEENS4_39AutoVectorizingCopyWithAssumedAlignmentILi128EEENS4_14SM90_TMA_STOREES23_S25_S25_EEEvvEEEEvNT_6ParamsE) ;  /* 0xffffff8002987950 */ /* 0x000fea0003c3ffff */
.L_x_164:
[----:B------:R-:W-:-:S00]  /*7da0*/  BRA `(.L_x_164) ;  /* 0xfffffffc00fc7947 */ /* 0x000fc0000383ffff */
[----:B------:R-:W-:-:S00]  /*7db0*/  NOP ;  /* 0x0000000000007918 */ /* 0x000fc00000000000 */
        /* <DEDUP_REMOVED lines=12> */
.L_x_165:


//--------------------- .nv.global.init           --------------------------
	.section	.nv.global.init,"aw",@progbits
.nv.global.init:
	.type		$str$27,@object
	.size		$str$27,($str$28 - $str$27)
$str$27:
        /*0000*/ 	.byte	0x28, 0x61, 0x64, 0x64, 0x72, 0x65, 0x73, 0x73, 0x20, 0x26, 0x20, 0x6d, 0x61, 0x73, 0x6b, 0x29
        /*0010*/ 	.byte	0x20, 0x3d, 0x3d, 0x20, 0x30, 0x00
	.type		$str$28,@object
	.size		$str$28,($str$26 - $str$28)
$str$28:
        /*0016*/ 	.byte	0x2f, 0x74, 0x6d, 0x70, 0x2f, 0x63, 0x75, 0x74, 0x6c, 0x61, 0x73, 0x73, 0x5f, 0x73, 0x77, 0x65
        /*0026*/ 	.byte	0x65, 0x70, 0x5f, 0x73, 0x72, 0x63, 0x2f, 0x69, 0x6e, 0x63, 0x6c, 0x75, 0x64, 0x65, 0x2f, 0x63
        /*0036*/ 	.byte	0x75, 0x74, 0x65, 0x2f, 0x70, 0x6f, 0x69, 0x6e, 0x74, 0x65, 0x72, 0x5f, 0x66, 0x6c, 0x61, 0x67
        /*0046*/ 	.byte	0x67, 0x65, 0x64, 0x2e, 0x68, 0x70, 0x70, 0x00
	.type		$str$26,@object
	.size		$str$26,($str$25 - $str$26)
$str$26:
        /*004e*/ 	.byte	0x2f, 0x74, 0x6d, 0x70, 0x2f, 0x63, 0x75, 0x74, 0x6c, 0x61, 0x73, 0x73, 0x5f, 0x73, 0x77, 0x65
        /*005e*/ 	.byte	0x65, 0x70, 0x5f, 0x73, 0x72, 0x63, 0x2f, 0x69, 0x6e, 0x63, 0x6c, 0x75, 0x64, 0x65, 0x2f, 0x63
        /*006e*/ 	.byte	0x75, 0x74, 0x65, 0x2f, 0x61, 0x74, 0x6f, 0x6d, 0x2f, 0x63, 0x6f, 0x70, 0x79, 0x5f, 0x74, 0x72
        /*007e*/ 	.byte	0x61, 0x69, 0x74, 0x73, 0x5f, 0x73, 0x6d, 0x31, 0x30, 0x30, 0x2e, 0x68, 0x70, 0x70, 0x00
	.type		$str$25,@object
	.size		$str$25,(__unnamed_1 - $str$25)
$str$25:
        /*008d*/ 	.byte	0x28, 0x28, 0x75, 0x69, 0x6e, 0x74, 0x33, 0x32, 0x5f, 0x74, 0x28, 0x74, 0x68, 0x72, 0x65, 0x61
        /*009d*/ 	.byte	0x64, 0x49, 0x64, 0x78, 0x2e, 0x78, 0x29, 0x20, 0x2f, 0x20, 0x33, 0x32, 0x29, 0x20, 0x25, 0x20
        /*00ad*/ 	.byte	0x34, 0x29, 0x20, 0x3d, 0x3d, 0x20, 0x28, 0x28, 0x28, 0x74, 0x6d, 0x65, 0x6d, 0x5f, 0x61, 0x64
        /*00bd*/ 	.byte	0x64, 0x72, 0x20, 0x3e, 0x3e, 0x20, 0x31, 0x36, 0x29, 0x20, 0x2f, 0x20, 0x33, 0x32, 0x29, 0x20
        /*00cd*/ 	.byte	0x25, 0x20, 0x34, 0x29, 0x00
	.type		__unnamed_1,@object
	.size		__unnamed_1,(__unnamed_2 - __unnamed_1)
__unnamed_1:
        /*00d2*/ 	.byte	0x61, 0x75, 0x74, 0x6f, 0x20, 0x63, 0x75, 0x74, 0x65, 0x3a, 0x3a, 0x61, 0x73, 0x5f, 0x70, 0x6f
        /* <DEDUP_REMOVED lines=24> */
        /*0262*/ 	.byte	0x30, 0x34, 0x38, 0x3e, 0x3e, 0x3e, 0x3e, 0x5d, 0x00
	.type		__unnamed_2,@object
	.size		__unnamed_2,(.L_2 - __unnamed_2)
__unnamed_2:
        /* <DEDUP_REMOVED lines=40> */
        /*04eb*/ 	.byte	0x3a, 0x3a, 0x43, 0x3c, 0x30, 0x3e, 0x3e, 0x3e, 0x3e, 0x5d, 0x00
.L_2:


//--------------------- .nv.shared._ZN7cutlass13device_kernelINS_4gemm6kernel13GemmUniversalIN4cute5tupleIJiiiiEEENS1_10collective13CollectiveMmaINS1_35MainloopSm100TmaUmmaWarpSpecializedILi5ELi2ELi4ENS5_IJNS4_1CILi2EEENSA_ILi1EEESC_EEEEENS5_IJNSA_ILi128EEENSA_ILi32EEENSA_ILi256EEEEEENS_10bfloat16_tENS5_IJlSC_lEEESJ_SK_NS4_8TiledMMAINS4_8MMA_AtomIJNS4_26SM100_MMA_F16BF16_2x1SM_SSISJ_SJ_fLi128ELi32ELNS4_4UMMA5MajorE0ELSP_0ELNSO_7ScaleInE0ELSQ_0EEEEEENS4_6LayoutINS5_IJSC_SC_SC_EEENS5_IJNSA_ILi0EEESV_SV_EEEEENS5_IJNS4_10UnderscoreESY_SY_EEEEENS4_18SM100_TMA_2SM_LOADENS4_14ComposedLayoutINS4_7SwizzleILi3ELi4ELi3EEENS4_18smem_ptr_flag_bitsILi16EEENST_INS5_IJNSA_ILi8EEENSA_ILi64EEEEEENS5_IJS18_SC_EEEEEEEvNS4_8identityES11_S1C_vS1D_EENS_8epilogue10collective18CollectiveEpilogueINS1F_23Sm100TmaWarpSpecializedILi2ELi1ELi16ELb1ELb0EEEJNS5_IJS18_SG_SH_EEENS5_IJNST_IS18_SC_EENST_ISG_SC_EEEEESJ_SK_SJ_SK_NS1F_6fusion15FusionCallbacksIS1J_NS1O_17LinearCombinationISJ_fSJ_fLNS_15FloatRoundStyleE2EEES1K_S1N_JEEENS4_5SM1004TMEM4LOAD26SM100_TMEM_LOAD_32dp32b16xENS4_13SM90_TMA_LOADENS12_INS13_ILi2ELi4ELi3EEES16_NST_INS5_IJS17_SG_EEENS5_IJSG_SC_EEEEEEENS4_39AutoVectorizingCopyWithAssumedAlignmentILi128EEENS4_14SM90_TMA_STOREES23_S25_S25_EEEvvEEEEvNT_6ParamsE --------------------------
	.section	.nv.shared._ZN7cutlass13device_kernelINS_4gemm6kernel13GemmUniversalIN4cute5tupleIJiiiiEEENS1_10collective13CollectiveMmaINS1_35MainloopSm100TmaUmmaWarpSpecializedILi5ELi2ELi4ENS5_IJNS4_1CILi2EEENSA_ILi1EEESC_EEEEENS5_IJNSA_ILi128EEENSA_ILi32EEENSA_ILi256EEEEEENS_10bfloat16_tENS5_IJlSC_lEEESJ_SK_NS4_8TiledMMAINS4_8MMA_AtomIJNS4_26SM100_MMA_F16BF16_2x1SM_SSISJ_SJ_fLi128ELi32ELNS4_4UMMA5MajorE0ELSP_0ELNSO_7ScaleInE0ELSQ_0EEEEEENS4_6LayoutINS5_IJSC_SC_SC_EEENS5_IJNSA_ILi0EEESV_SV_EEEEENS5_IJNS4_10UnderscoreESY_SY_EEEEENS4_18SM100_TMA_2SM_LOADENS4_14ComposedLayoutINS4_7SwizzleILi3ELi4ELi3EEENS4_18smem_ptr_flag_bitsILi16EEENST_INS5_IJNSA_ILi8EEENSA_ILi64EEEEEENS5_IJS18_SC_EEEEEEEvNS4_8identityES11_S1C_vS1D_EENS_8epilogue10collective18CollectiveEpilogueINS1F_23Sm100TmaWarpSpecializedILi2ELi1ELi16ELb1ELb0EEEJNS5_IJS18_SG_SH_EEENS5_IJNST_IS18_SC_EENST_ISG_SC_EEEEESJ_SK_SJ_SK_NS1F_6fusion15FusionCallbacksIS1J_NS1O_17LinearCombinationISJ_fSJ_fLNS_15FloatRoundStyleE2EEES1K_S1N_JEEENS4_5SM1004TMEM4LOAD26SM100_TMEM_LOAD_32dp32b16xENS4_13SM90_TMA_LOADENS12_INS13_ILi2ELi4ELi3EEES16_NST_INS5_IJS17_SG_EEENS5_IJSG_SC_EEEEEEENS4_39AutoVectorizingCopyWithAssumedAlignmentILi128EEENS4_14SM90_TMA_STOREES23_S25_S25_EEEvvEEEEvNT_6ParamsE,"aw",@nobits
	.sectionflags	@""
	.align	16
	.zero		1024


//--------------------- .nv.shared.reserved.0     --------------------------
	.section	.nv.shared.reserved.0,"aw",@nobits
	.weak		__nv_reservedSMEM_offset_0_alias
	.size		__nv_reservedSMEM_offset_0_alias, 0, 64
	.other		__nv_reservedSMEM_offset_0_alias,@"STO_CUDA_RESERVED_SHARED STV_DEFAULT"
__nv_reservedSMEM_offset_0_alias:
	.zero		0
.nv.shared.reserved.0:
	.zero		64
	.weak		__nv_reservedSMEM_tcgen05_partition
	.type		__nv_reservedSMEM_tcgen05_partition,@object
	.size		__nv_reservedSMEM_tcgen05_partition,(.L_0 - __nv_reservedSMEM_tcgen05_partition)
__nv_reservedSMEM_tcgen05_partition:
	.zero		32
.L_0:


//--------------------- .nv.global                --------------------------
	.section	.nv.global,"aw",@nobits
.nv.global:
	.type		_ZN40_INTERNAL_bc26785c_4_k_cu_fea4a76e_171234cute1_E,@object
	.size		_ZN40_INTERNAL_bc26785c_4_k_cu_fea4a76e_171234cute1_E,(_ZN40_INTERNAL_bc26785c_4_k_cu_fea4a76e_171234cuda3std3__45__cpo6cbeginE - _ZN40_INTERNAL_bc26785c_4_k_cu_fea4a76e_171234cute1_E)
_ZN40_INTERNAL_bc26785c_4_k_cu_fea4a76e_171234cute1_E:
	.zero		1
	.type		_ZN40_INTERNAL_bc26785c_4_k_cu_fea4a76e_171234cuda3std3__45__cpo6cbeginE,@object
	.size		_ZN40_INTERNAL_bc26785c_4_k_cu_fea4a76e_171234cuda3std3__45__cpo6cbeginE,(_ZN40_INTERNAL_bc26785c_4_k_cu_fea4a76e_171234cuda3std3__48in_placeE - _ZN40_INTERNAL_bc26785c_4_k_cu_fea4a76e_171234cuda3std3__45__cpo6cbeginE)
_ZN40_INTERNAL_bc26785c_4_k_cu_fea4a76e_171234cuda3std3__45__cpo6cbeginE:
	.zero		1
	.type		_ZN40_INTERNAL_bc26785c_4_k_cu_fea4a76e_171234cuda3std3__48in_placeE,@object
	.size		_ZN40_INTERNAL_bc26785c_4_k_cu_fea4a76e_171234cuda3std3__48in_placeE,(_ZN40_INTERNAL_bc26785c_4_k_cu_fea4a76e_171234cuda3std6ranges3__45__cpo9iter_moveE - _ZN40_INTERNAL_bc26785c_4_k_cu_fea4a76e_171234cuda3std3__48in_placeE)
_ZN40_INTERNAL_bc26785c_4_k_cu_fea4a76e_171234cuda3std3__48in_placeE:
	.zero		1
	.type		_ZN40_INTERNAL_bc26785c_4_k_cu_fea4a76e_171234cuda3std6ranges3__45__cpo9iter_moveE,@object
	.size		_ZN40_INTERNAL_bc26785c_4_k_cu_fea4a76e_171234cuda3std6ranges3__45__cpo9iter_moveE,(_ZN40_INTERNAL_bc26785c_4_k_cu_fea4a76e_171234cuda3std3__45__cpo5beginE - _ZN40_INTERNAL_bc26785c_4_k_cu_fea4a76e_171234cuda3std6ranges3__45__cpo9iter_moveE)
_ZN40_INTERNAL_bc26785c_4_k_cu_fea4a76e_171234cuda3std6ranges3__45__cpo9iter_moveE:
	.zero		1
	.type		_ZN40_INTERNAL_bc26785c_4_k_cu_fea4a76e_171234cuda3std3__45__cpo5beginE,@object
	.size		_ZN40_INTERNAL_bc26785c_4_k_cu_fea4a76e_171234cuda3std3__45__cpo5beginE,(_ZN40_INTERNAL_bc26785c_4_k_cu_fea4a76e_171234cuda3std3__442_GLOBAL__N__bc26785c_4_k_cu_fea4a76e_171236ignoreE - _ZN40_INTERNAL_bc26785c_4_k_cu_fea4a76e_171234cuda3std3__45__cpo5beginE)
_ZN40_INTERNAL_bc26785c_4_k_cu_fea4a76e_171234cuda3std3__45__cpo5beginE:
	.zero		1
	.type		_ZN40_INTERNAL_bc26785c_4_k_cu_fea4a76e_171234cuda3std3__442_GLOBAL__N__bc26785c_4_k_cu_fea4a76e_171236ignoreE,@object
	.size		_ZN40_INTERNAL_bc26785c_4_k_cu_fea4a76e_171234cuda3std3__442_GLOBAL__N__bc26785c_4_k_cu_fea4a76e_171236ignoreE,(_ZN40_INTERNAL_bc26785c_4_k_cu_fea4a76e_171234cute7productE - _ZN40_INTERNAL_bc26785c_4_k_cu_fea4a76e_171234cuda3std3__442_GLOBAL__N__bc26785c_4_k_cu_fea4a76e_171236ignoreE)
_ZN40_INTERNAL_bc26785c_4_k_cu_fea4a76e_171234cuda3std3__442_GLOBAL__N__bc26785c_4_k_cu_fea4a76e_171236ignoreE:
	.zero		1
	.type		_ZN40_INTERNAL_bc26785c_4_k_cu_fea4a76e_171234cute7productE,@object
	.size		_ZN40_INTERNAL_bc26785c_4_k_cu_fea4a76e_171234cute7productE,(_ZN40_INTERNAL_bc26785c_4_k_cu_fea4a76e_171234cuda3std3__45__cpo3endE - _ZN40_INTERNAL_bc26785c_4_k_cu_fea4a76e_171234cute7productE)
_ZN40_INTERNAL_bc26785c_4_k_cu_fea4a76e_171234cute7productE:
	.zero		1
	.type		_ZN40_INTERNAL_bc26785c_4_k_cu_fea4a76e_171234cuda3std3__45__cpo3endE,@object
	.size		_ZN40_INTERNAL_bc26785c_4_k_cu_fea4a76e_171234cuda3std3__45__cpo3endE,(_ZN40_INTERNAL_bc26785c_4_k_cu_fea4a76e_171234cuda3std3__419piecewise_constructE - _ZN40_INTERNAL_bc26785c_4_k_cu_fea4a76e_171234cuda3std3__45__cpo3endE)
_ZN40_INTERNAL_bc26785c_4_k_cu_fea4a76e_171234cuda3std3__45__cpo3endE:
	.zero		1
	.type		_ZN40_INTERNAL_bc26785c_4_k_cu_fea4a76e_171234cuda3std3__419piecewise_constructE,@object
	.size		_ZN40_INTERNAL_bc26785c_4_k_cu_fea4a76e_171234cuda3std3__419piecewise_constructE,(_ZN40_INTERNAL_bc26785c_4_k_cu_fea4a76e_171234cuda3std3__45__cpo4cendE - _ZN40_INTERNAL_bc26785c_4_k_cu_fea4a76e_171234cuda3std3__419piecewise_constructE)
_ZN40_INTERNAL_bc26785c_4_k_cu_fea4a76e_171234cuda3std3__419piecewise_constructE:
	.zero		1
	.type		_ZN40_INTERNAL_bc26785c_4_k_cu_fea4a76e_171234cuda3std3__45__cpo4cendE,@object
	.size		_ZN40_INTERNAL_bc26785c_4_k_cu_fea4a76e_171234cuda3std3__45__cpo4cendE,(_ZN40_INTERNAL_bc26785c_4_k_cu_fea4a76e_171234cuda3std6ranges3__45__cpo4swapE - _ZN40_INTERNAL_bc26785c_4_k_cu_fea4a76e_171234cuda3std3__45__cpo4cendE)
_ZN40_INTERNAL_bc26785c_4_k_cu_fea4a76e_171234cuda3std3__45__cpo4cendE:
	.zero		1
	.type		_ZN40_INTERNAL_bc26785c_4_k_cu_fea4a76e_171234cuda3std6ranges3__45__cpo4swapE,@object
	.size		_ZN40_INTERNAL_bc26785c_4_k_cu_fea4a76e_171234cuda3std6ranges3__45__cpo4swapE,(.L_10 - _ZN40_INTERNAL_bc26785c_4_k_cu_fea4a76e_171234cuda3std6ranges3__45__cpo4swapE)
_ZN40_INTERNAL_bc26785c_4_k_cu_fea4a76e_171234cuda3std6ranges3__45__cpo4swapE:
	.zero		1
.L_10:


//--------------------- .nv.constant0._ZN7cutlass13device_kernelINS_4gemm6kernel13GemmUniversalIN4cute5tupleIJiiiiEEENS1_10collective13CollectiveMmaINS1_35MainloopSm100TmaUmmaWarpSpecializedILi5ELi2ELi4ENS5_IJNS4_1CILi2EEENSA_ILi1EEESC_EEEEENS5_IJNSA_ILi128EEENSA_ILi32EEENSA_ILi256EEEEEENS_10bfloat16_tENS5_IJlSC_lEEESJ_SK_NS4_8TiledMMAINS4_8MMA_AtomIJNS4_26SM100_MMA_F16BF16_2x1SM_SSISJ_SJ_fLi128ELi32ELNS4_4UMMA5MajorE0ELSP_0ELNSO_7ScaleInE0ELSQ_0EEEEEENS4_6LayoutINS5_IJSC_SC_SC_EEENS5_IJNSA_ILi0EEESV_SV_EEEEENS5_IJNS4_10UnderscoreESY_SY_EEEEENS4_18SM100_TMA_2SM_LOADENS4_14ComposedLayoutINS4_7SwizzleILi3ELi4ELi3EEENS4_18smem_ptr_flag_bitsILi16EEENST_INS5_IJNSA_ILi8EEENSA_ILi64EEEEEENS5_IJS18_SC_EEEEEEEvNS4_8identityES11_S1C_vS1D_EENS_8epilogue10collective18CollectiveEpilogueINS1F_23Sm100TmaWarpSpecializedILi2ELi1ELi16ELb1ELb0EEEJNS5_IJS18_SG_SH_EEENS5_IJNST_IS18_SC_EENST_ISG_SC_EEEEESJ_SK_SJ_SK_NS1F_6fusion15FusionCallbacksIS1J_NS1O_17LinearCombinationISJ_fSJ_fLNS_15FloatRoundStyleE2EEES1K_S1N_JEEENS4_5SM1004TMEM4LOAD26SM100_TMEM_LOAD_32dp32b16xENS4_13SM90_TMA_LOADENS12_INS13_ILi2ELi4ELi3EEES16_NST_INS5_IJS17_SG_EEENS5_IJSG_SC_EEEEEEENS4_39AutoVectorizingCopyWithAssumedAlignmentILi128EEENS4_14SM90_TMA_STOREES23_S25_S25_EEEvvEEEEvNT_6ParamsE --------------------------
	.section	.nv.constant0._ZN7cutlass13device_kernelINS_4gemm6kernel13GemmUniversalIN4cute5tupleIJiiiiEEENS1_10collective13CollectiveMmaINS1_35MainloopSm100TmaUmmaWarpSpecializedILi5ELi2ELi4ENS5_IJNS4_1CILi2EEENSA_ILi1EEESC_EEEEENS5_IJNSA_ILi128EEENSA_ILi32EEENSA_ILi256EEEEEENS_10bfloat16_tENS5_IJlSC_lEEESJ_SK_NS4_8TiledMMAINS4_8MMA_AtomIJNS4_26SM100_MMA_F16BF16_2x1SM_SSISJ_SJ_fLi128ELi32ELNS4_4UMMA5MajorE0ELSP_0ELNSO_7ScaleInE0ELSQ_0EEEEEENS4_6LayoutINS5_IJSC_SC_SC_EEENS5_IJNSA_ILi0EEESV_SV_EEEEENS5_IJNS4_10UnderscoreESY_SY_EEEEENS4_18SM100_TMA_2SM_LOADENS4_14ComposedLayoutINS4_7SwizzleILi3ELi4ELi3EEENS4_18smem_ptr_flag_bitsILi16EEENST_INS5_IJNSA_ILi8EEENSA_ILi64EEEEEENS5_IJS18_SC_EEEEEEEvNS4_8identityES11_S1C_vS1D_EENS_8epilogue10collective18CollectiveEpilogueINS1F_23Sm100TmaWarpSpecializedILi2ELi1ELi16ELb1ELb0EEEJNS5_IJS18_SG_SH_EEENS5_IJNST_IS18_SC_EENST_ISG_SC_EEEEESJ_SK_SJ_SK_NS1F_6fusion15FusionCallbacksIS1J_NS1O_17LinearCombinationISJ_fSJ_fLNS_15FloatRoundStyleE2EEES1K_S1N_JEEENS4_5SM1004TMEM4LOAD26SM100_TMEM_LOAD_32dp32b16xENS4_13SM90_TMA_LOADENS12_INS13_ILi2ELi4ELi3EEES16_NST_INS5_IJS17_SG_EEENS5_IJSG_SC_EEEEEEENS4_39AutoVectorizingCopyWithAssumedAlignmentILi128EEENS4_14SM90_TMA_STOREES23_S25_S25_EEEvvEEEEvNT_6ParamsE,"a",@progbits
	.sectionflags	@""
	.align	4
.nv.constant0._ZN7cutlass13device_kernelINS_4gemm6kernel13GemmUniversalIN4cute5tupleIJiiiiEEENS1_10collective13CollectiveMmaINS1_35MainloopSm100TmaUmmaWarpSpecializedILi5ELi2ELi4ENS5_IJNS4_1CILi2EEENSA_ILi1EEESC_EEEEENS5_IJNSA_ILi128EEENSA_ILi32EEENSA_ILi256EEEEEENS_10bfloat16_tENS5_IJlSC_lEEESJ_SK_NS4_8TiledMMAINS4_8MMA_AtomIJNS4_26SM100_MMA_F16BF16_2x1SM_SSISJ_SJ_fLi128ELi32ELNS4_4UMMA5MajorE0ELSP_0ELNSO_7ScaleInE0ELSQ_0EEEEEENS4_6LayoutINS5_IJSC_SC_SC_EEENS5_IJNSA_ILi0EEESV_SV_EEEEENS5_IJNS4_10UnderscoreESY_SY_EEEEENS4_18SM100_TMA_2SM_LOADENS4_14ComposedLayoutINS4_7SwizzleILi3ELi4ELi3EEENS4_18smem_ptr_flag_bitsILi16EEENST_INS5_IJNSA_ILi8EEENSA_ILi64EEEEEENS5_IJS18_SC_EEEEEEEvNS4_8identityES11_S1C_vS1D_EENS_8epilogue10collective18CollectiveEpilogueINS1F_23Sm100TmaWarpSpecializedILi2ELi1ELi16ELb1ELb0EEEJNS5_IJS18_SG_SH_EEENS5_IJNST_IS18_SC_EENST_ISG_SC_EEEEESJ_SK_SJ_SK_NS1F_6fusion15FusionCallbacksIS1J_NS1O_17LinearCombinationISJ_fSJ_fLNS_15FloatRoundStyleE2EEES1K_S1N_JEEENS4_5SM1004TMEM4LOAD26SM100_TMEM_LOAD_32dp32b16xENS4_13SM90_TMA_LOADENS12_INS13_ILi2ELi4ELi3EEES16_NST_INS5_IJS17_SG_EEENS5_IJSG_SC_EEEEEEENS4_39AutoVectorizingCopyWithAssumedAlignmentILi128EEENS4_14SM90_TMA_STOREES23_S25_S25_EEEvvEEEEvNT_6ParamsE:
	.zero		2944


//--------------------- SYMBOLS --------------------------

	.type		.nv.reservedSmem.offset0,@object
	.size		.nv.reservedSmem.offset0,0x4
	.type		.nv.reservedSmem.cap,@object
	.size		.nv.reservedSmem.cap,0x4
	.type		__assertfail,@function
